// auto-generated by cutlass_sweep.gemm — config: {"arch": "sm_90", "cluster_m": 1, "cluster_n": 2, "dtype": "int8", "stages": 3, "tile_k": 64, "tile_m": 64, "tile_n": 256}
#include "cutlass/cutlass.h"
#include "cutlass/gemm/collective/collective_builder.hpp"
#include "cutlass/gemm/device/gemm_universal_adapter.h"
#include "cutlass/gemm/kernel/gemm_universal.hpp"
#include "cutlass/epilogue/collective/collective_builder.hpp"

using ElemA = int8_t;
using ElemB = int8_t;
using ElemCD = int8_t;
using Acc  = int32_t;
using TileShape    = cute::Shape<cute::_64, cute::_256, cute::_64>;
using ClusterShape = cute::Shape<cute::_1, cute::_2, cute::_1>;

using CollectiveEpilogue = typename cutlass::epilogue::collective::CollectiveBuilder<
    cutlass::arch::Sm90, cutlass::arch::OpClassTensorOp,
    TileShape, ClusterShape,
    cutlass::epilogue::collective::EpilogueTileAuto,
    Acc, Acc,
    ElemCD, cutlass::layout::RowMajor, 128 / cutlass::sizeof_bits<ElemCD>::value,
    ElemCD, cutlass::layout::RowMajor, 128 / cutlass::sizeof_bits<ElemCD>::value,
    cutlass::epilogue::collective::EpilogueScheduleAuto
  >::CollectiveOp;

using CollectiveMainloop = typename cutlass::gemm::collective::CollectiveBuilder<
    cutlass::arch::Sm90, cutlass::arch::OpClassTensorOp,
    ElemA, cutlass::layout::RowMajor, 128 / cutlass::sizeof_bits<ElemA>::value,
    ElemB, cutlass::layout::ColumnMajor, 128 / cutlass::sizeof_bits<ElemB>::value,
    Acc,
    TileShape, ClusterShape,
    cutlass::gemm::collective::StageCount<3>,
    cutlass::gemm::collective::KernelScheduleAuto
  >::CollectiveOp;

using GemmKernel = cutlass::gemm::kernel::GemmUniversal<
    cute::Shape<int,int,int,int>,
    CollectiveMainloop,
    CollectiveEpilogue
>;
using Gemm = cutlass::gemm::device::GemmUniversalAdapter<GemmKernel>;

// Force the device kernel symbol into the cubin without needing a host main.
auto* _anchor = &cutlass::device_kernel<GemmKernel>;


// ===== COMPILED SASS (sm_90a) =====

	.target	sm_90a

	.elftype	@"ET_EXEC"


//--------------------- .note.nv.tkinfo           --------------------------
	.section	.note.nv.tkinfo,"",@"SHT_NOTE"
	.sectionflags	@"SHF_NOTE_NV_TKINFO"
	.tkinfo
        /*0018*/ 	.word	0x00000002
        /*0030*/ 	.string	""
        /*0030*/ 	.string	"ptxas"
        /*0030*/ 	.string	"Cuda compilation tools, release 13.0, V13.0.88"
        /*0030*/ 	.string	"Build cuda_13.0.r13.0/compiler.36424714_0"
        /*0030*/ 	.string	"-arch sm_90a -m 64 "



//--------------------- .note.nv.cuinfo           --------------------------
	.section	.note.nv.cuinfo,"",@"SHT_NOTE"
	.sectionflags	@"SHF_NOTE_NV_CUINFO"
        /*0018*/ 	.short	0x0002
        /*001a*/ 	.short	0x005a
        /*001c*/ 	.short	0x0082
	.zero		2


//--------------------- .nv.info                  --------------------------
	.section	.nv.info,"",@"SHT_CUDA_INFO"
	.align	4


	//----- nvinfo : EIATTR_REGCOUNT
	.align		4
        /*0000*/ 	.byte	0x04, 0x2f
        /*0002*/ 	.short	(.L_15 - .L_14)
	.align		4
.L_14:
        /*0004*/ 	.word	index@(_ZN7cutlass13device_kernelINS_4gemm6kernel13GemmUniversalIN4cute5tupleIJiiiiEEENS1_10collective13CollectiveMmaINS1_34MainloopSm90TmaGmmaWarpSpecializedILi3ENS5_IJNS4_1CILi1EEENSA_ILi2EEESB_EEENS1_32KernelTmaWarpSpecializedPingpongEEENS5_IJNSA_ILi64EEENSA_ILi256EEESG_EEEaNS5_IJlSB_lEEEaSJ_NS4_8TiledMMAINS4_8MMA_AtomIJNS4_4SM904GMMA27MMA_64x256x32_S32S8S8_SS_TNEEEENS4_6LayoutINS5_IJSB_SB_SB_EEENS5_IJNSA_ILi0EEESS_SS_EEEEENS5_IJNS4_10UnderscoreESV_SV_EEEEENS4_23SM90_TMA_LOAD_MULTICASTENS4_14ComposedLayoutINS4_7SwizzleILi2ELi4ELi3EEENS4_18smem_ptr_flag_bitsILi8EEENSQ_INS5_IJNSA_ILi8EEESG_EEENS5_IJSG_SB_EEEEEEEvNS4_8identityENS4_13SM90_TMA_LOADES18_vS19_EENS_8epilogue10collective6detail29Sm90TmaWarpSpecializedAdapterINS1D_15DefaultEpilogueIaSJ_SJ_NS1C_6thread17LinearCombinationIaLi1EiiLNS1H_9ScaleType4KindE0ELNS_15FloatRoundStyleE2EaEENS1_15EpilogueDefaultEEEEEvvEEEEvNT_6ParamsE)
        /*0008*/ 	.word	0x000000a8


	//----- nvinfo : EIATTR_FRAME_SIZE
	.align		4
.L_15:
        /*000c*/ 	.byte	0x04, 0x11
        /*000e*/ 	.short	(.L_17 - .L_16)
	.align		4
.L_16:
        /*0010*/ 	.word	index@(_ZN7cutlass13device_kernelINS_4gemm6kernel13GemmUniversalIN4cute5tupleIJiiiiEEENS1_10collective13CollectiveMmaINS1_34MainloopSm90TmaGmmaWarpSpecializedILi3ENS5_IJNS4_1CILi1EEENSA_ILi2EEESB_EEENS1_32KernelTmaWarpSpecializedPingpongEEENS5_IJNSA_ILi64EEENSA_ILi256EEESG_EEEaNS5_IJlSB_lEEEaSJ_NS4_8TiledMMAINS4_8MMA_AtomIJNS4_4SM904GMMA27MMA_64x256x32_S32S8S8_SS_TNEEEENS4_6LayoutINS5_IJSB_SB_SB_EEENS5_IJNSA_ILi0EEESS_SS_EEEEENS5_IJNS4_10UnderscoreESV_SV_EEEEENS4_23SM90_TMA_LOAD_MULTICASTENS4_14ComposedLayoutINS4_7SwizzleILi2ELi4ELi3EEENS4_18smem_ptr_flag_bitsILi8EEENSQ_INS5_IJNSA_ILi8EEESG_EEENS5_IJSG_SB_EEEEEEEvNS4_8identityENS4_13SM90_TMA_LOADES18_vS19_EENS_8epilogue10collective6detail29Sm90TmaWarpSpecializedAdapterINS1D_15DefaultEpilogueIaSJ_SJ_NS1C_6thread17LinearCombinationIaLi1EiiLNS1H_9ScaleType4KindE0ELNS_15FloatRoundStyleE2EaEENS1_15EpilogueDefaultEEEEEvvEEEEvNT_6ParamsE)
        /*0014*/ 	.word	0x00000008


	//----- nvinfo : EIATTR_MIN_STACK_SIZE
	.align		4
.L_17:
        /*0018*/ 	.byte	0x04, 0x12
        /*001a*/ 	.short	(.L_19 - .L_18)
	.align		4
.L_18:
        /*001c*/ 	.word	index@(_ZN7cutlass13device_kernelINS_4gemm6kernel13GemmUniversalIN4cute5tupleIJiiiiEEENS1_10collective13CollectiveMmaINS1_34MainloopSm90TmaGmmaWarpSpecializedILi3ENS5_IJNS4_1CILi1EEENSA_ILi2EEESB_EEENS1_32KernelTmaWarpSpecializedPingpongEEENS5_IJNSA_ILi64EEENSA_ILi256EEESG_EEEaNS5_IJlSB_lEEEaSJ_NS4_8TiledMMAINS4_8MMA_AtomIJNS4_4SM904GMMA27MMA_64x256x32_S32S8S8_SS_TNEEEENS4_6LayoutINS5_IJSB_SB_SB_EEENS5_IJNSA_ILi0EEESS_SS_EEEEENS5_IJNS4_10UnderscoreESV_SV_EEEEENS4_23SM90_TMA_LOAD_MULTICASTENS4_14ComposedLayoutINS4_7SwizzleILi2ELi4ELi3EEENS4_18smem_ptr_flag_bitsILi8EEENSQ_INS5_IJNSA_ILi8EEESG_EEENS5_IJSG_SB_EEEEEEEvNS4_8identityENS4_13SM90_TMA_LOADES18_vS19_EENS_8epilogue10collective6detail29Sm90TmaWarpSpecializedAdapterINS1D_15DefaultEpilogueIaSJ_SJ_NS1C_6thread17LinearCombinationIaLi1EiiLNS1H_9ScaleType4KindE0ELNS_15FloatRoundStyleE2EaEENS1_15EpilogueDefaultEEEEEvvEEEEvNT_6ParamsE)
        /*0020*/ 	.word	0x00000008
.L_19:


//--------------------- .nv.compat                --------------------------
	.section	.nv.compat,"",@"SHT_CUDA_COMPAT_INFO"
	.align	4
        /*0000*/ 	.byte	0x02, 0x09, 0x01, 0x00, 0x02, 0x02, 0x04, 0x00, 0x02, 0x05, 0x05, 0x00, 0x03, 0x07, 0x01, 0x01
        /*0010*/ 	.byte	0x02, 0x03, 0x01, 0x00, 0x02, 0x06, 0x01, 0x00, 0x04, 0x0b, 0x08, 0x00, 0x00, 0x00, 0x00, 0x00
        /*0020*/ 	.byte	0x00, 0x00, 0x00, 0x00


//--------------------- .nv.info._ZN7cutlass13device_kernelINS_4gemm6kernel13GemmUniversalIN4cute5tupleIJiiiiEEENS1_10collective13CollectiveMmaINS1_34MainloopSm90TmaGmmaWarpSpecializedILi3ENS5_IJNS4_1CILi1EEENSA_ILi2EEESB_EEENS1_32KernelTmaWarpSpecializedPingpongEEENS5_IJNSA_ILi64EEENSA_ILi256EEESG_EEEaNS5_IJlSB_lEEEaSJ_NS4_8TiledMMAINS4_8MMA_AtomIJNS4_4SM904GMMA27MMA_64x256x32_S32S8S8_SS_TNEEEENS4_6LayoutINS5_IJSB_SB_SB_EEENS5_IJNSA_ILi0EEESS_SS_EEEEENS5_IJNS4_10UnderscoreESV_SV_EEEEENS4_23SM90_TMA_LOAD_MULTICASTENS4_14ComposedLayoutINS4_7SwizzleILi2ELi4ELi3EEENS4_18smem_ptr_flag_bitsILi8EEENSQ_INS5_IJNSA_ILi8EEESG_EEENS5_IJSG_SB_EEEEEEEvNS4_8identityENS4_13SM90_TMA_LOADES18_vS19_EENS_8epilogue10collective6detail29Sm90TmaWarpSpecializedAdapterINS1D_15DefaultEpilogueIaSJ_SJ_NS1C_6thread17LinearCombinationIaLi1EiiLNS1H_9ScaleType4KindE0ELNS_15FloatRoundStyleE2EaEENS1_15EpilogueDefaultEEEEEvvEEEEvNT_6ParamsE --------------------------
	.section	.nv.info._ZN7cutlass13device_kernelINS_4gemm6kernel13GemmUniversalIN4cute5tupleIJiiiiEEENS1_10collective13CollectiveMmaINS1_34MainloopSm90TmaGmmaWarpSpecializedILi3ENS5_IJNS4_1CILi1EEENSA_ILi2EEESB_EEENS1_32KernelTmaWarpSpecializedPingpongEEENS5_IJNSA_ILi64EEENSA_ILi256EEESG_EEEaNS5_IJlSB_lEEEaSJ_NS4_8TiledMMAINS4_8MMA_AtomIJNS4_4SM904GMMA27MMA_64x256x32_S32S8S8_SS_TNEEEENS4_6LayoutINS5_IJSB_SB_SB_EEENS5_IJNSA_ILi0EEESS_SS_EEEEENS5_IJNS4_10UnderscoreESV_SV_EEEEENS4_23SM90_TMA_LOAD_MULTICASTENS4_14ComposedLayoutINS4_7SwizzleILi2ELi4ELi3EEENS4_18smem_ptr_flag_bitsILi8EEENSQ_INS5_IJNSA_ILi8EEESG_EEENS5_IJSG_SB_EEEEEEEvNS4_8identityENS4_13SM90_TMA_LOADES18_vS19_EENS_8epilogue10collective6detail29Sm90TmaWarpSpecializedAdapterINS1D_15DefaultEpilogueIaSJ_SJ_NS1C_6thread17LinearCombinationIaLi1EiiLNS1H_9ScaleType4KindE0ELNS_15FloatRoundStyleE2EaEENS1_15EpilogueDefaultEEEEEvvEEEEvNT_6ParamsE,"",@"SHT_CUDA_INFO"
	.sectionflags	@""
	.align	4


	//----- nvinfo : EIATTR_CUDA_API_VERSION
	.align		4
        /*0000*/ 	.byte	0x04, 0x37
        /*0002*/ 	.short	(.L_21 - .L_20)
.L_20:
        /*0004*/ 	.word	0x00000082


	//----- nvinfo : EIATTR_KPARAM_INFO
	.align		4
.L_21:
        /*0008*/ 	.byte	0x04, 0x17
        /*000a*/ 	.short	(.L_23 - .L_22)
.L_22:
        /*000c*/ 	.word	0x00000000
        /*0010*/ 	.short	0x0000
        /*0012*/ 	.short	0x0070
        /*0014*/ 	.byte	0x00, 0xf0, 0x01, 0x10


	//----- nvinfo : EIATTR_SPARSE_MMA_MASK
	.align		4
.L_23:
        /*0018*/ 	.byte	0x03, 0x50
        /*001a*/ 	.short	0x0000


	//----- nvinfo : EIATTR_MAXREG_COUNT
	.align		4
        /*001c*/ 	.byte	0x03, 0x1b
        /*001e*/ 	.short	0x00a8


	//----- nvinfo : EIATTR_NUM_BARRIERS
	.align		4
        /*0020*/ 	.byte	0x02, 0x4c
        /*0022*/ 	.byte	0x01
	.zero		1


	//----- nvinfo : EIATTR_EXTERNS
	.align		4
        /*0024*/ 	.byte	0x04, 0x0f
        /*0026*/ 	.short	(.L_25 - .L_24)


	//   ....[0]....
	.align		4
.L_24:
        /*0028*/ 	.word	index@(__assertfail)


	//----- nvinfo : EIATTR_ANNOTATIONS
	.align		4
.L_25:
        /*002c*/ 	.byte	0x04, 0x55
        /*002e*/ 	.short	(.L_27 - .L_26)


	//   ....[0]....
.L_26:
        /*0030*/ 	.word	0x00000001
        /*0034*/ 	.byte	0x20, 0x0d, 0x00, 0x00, 0x01, 0x00, 0x00, 0x00, 0x20, 0x83, 0x00, 0x00, 0x01, 0x00, 0x00, 0x00
        /*0044*/ 	.byte	0xa0, 0x8f, 0x00, 0x00


	//----- nvinfo : EIATTR_MERCURY_ISA_VERSION
	.align		4
.L_27:
        /*0048*/ 	.byte	0x03, 0x5f
        /*004a*/ 	.short	0x0101


	//----- nvinfo : EIATTR_INT_WARP_WIDE_INSTR_OFFSETS
	.align		4
        /*004c*/ 	.byte	0x04, 0x31
        /*004e*/ 	.short	(.L_29 - .L_28)


	//   ....[0]....
.L_28:
        /*0050*/ 	.word	0x00000470


	//   ....[1]....
        /*0054*/ 	.word	0x000004b0


	//   ....[2]....
        /*0058*/ 	.word	0x000005f0


	//   ....[3]....
        /*005c*/ 	.word	0x00000600


	//   ....[4]....
        /*0060*/ 	.word	0x00000620


	//   ....[5]....
        /*0064*/ 	.word	0x00000640


	//   ....[6]....
        /*0068*/ 	.word	0x000006f0


	//   ....[7]....
        /*006c*/ 	.word	0x00000740


	//   ....[8]....
        /*0070*/ 	.word	0x00001d90


	//----- nvinfo : EIATTR_COOP_GROUP_MASK_REGIDS
	.align		4
.L_29:
        /*0074*/ 	.byte	0x04, 0x29
        /*0076*/ 	.short	(.L_31 - .L_30)


	//   ....[0]....
.L_30:
        /*0078*/ 	.word	0xffffffff


	//   ....[1]....
        /*007c*/ 	.word	0xffffffff


	//   ....[2]....
        /*0080*/ 	.word	0xffffffff


	//   ....[3]....
        /*0084*/ 	.word	0xffffffff


	//   ....[4]....
        /*0088*/ 	.word	0xffffffff


	//   ....[5]....
        /*008c*/ 	.word	0xffffffff


	//   ....[6]....
        /*0090*/ 	.word	0xffffffff


	//----- nvinfo : EIATTR_COOP_GROUP_INSTR_OFFSETS
	.align		4
.L_31:
        /*0094*/ 	.byte	0x04, 0x28
        /*0096*/ 	.short	(.L_33 - .L_32)


	//   ....[0]....
.L_32:
        /*0098*/ 	.word	0x00000070


	//   ....[1]....
        /*009c*/ 	.word	0x00000080


	//   ....[2]....
        /*00a0*/ 	.word	0x00000140


	//   ....[3]....
        /*00a4*/ 	.word	0x000002b0


	//   ....[4]....
        /*00a8*/ 	.word	0x000002f0


	//   ....[5]....
        /*00ac*/ 	.word	0x00000790


	//   ....[6]....
        /*00b0*/ 	.word	0x000008c0


	//----- nvinfo : EIATTR_REG_RECONFIG
	.align		4
.L_33:
        /*00b4*/ 	.byte	0x01, 0x54
	.zero		2


	//----- nvinfo : EIATTR_SYSCALL_OFFSETS
	.align		4
        /*00b8*/ 	.byte	0x04, 0x46
        /*00ba*/ 	.short	(.L_35 - .L_34)


	//   ....[0]....
.L_34:
        /*00bc*/ 	.word	0x00001740


	//----- nvinfo : EIATTR_MBARRIER_INSTR_OFFSETS
	.align		4
.L_35:
        /*00c0*/ 	.byte	0x04, 0x39
        /*00c2*/ 	.short	(.L_37 - .L_36)


	//   ....[0]....
.L_36:
        /*00c4*/ 	.word	0x00000240
        /*00c8*/ 	.word	0x000000ff
        /*00cc*/ 	.word	0x00000000
        /*00d0*/ 	.short	0x0100
        /*00d2*/ 	.byte	0x08
	.zero		1


	//   ....[1]....
        /*00d4*/ 	.word	0x00000250
        /*00d8*/ 	.word	0x000000ff
        /*00dc*/ 	.word	0x00000018
        /*00e0*/ 	.short	0x0100
        /*00e2*/ 	.byte	0x08
	.zero		1


	//   ....[2]....
        /*00e4*/ 	.word	0x00000260
        /*00e8*/ 	.word	0x000000ff
        /*00ec*/ 	.word	0x00000008
        /*00f0*/ 	.short	0x0100
        /*00f2*/ 	.byte	0x08
	.zero		1


	//   ....[3]....
        /*00f4*/ 	.word	0x00000270
        /*00f8*/ 	.word	0x000000ff
        /*00fc*/ 	.word	0x00000020
        /*0100*/ 	.short	0x0100
        /*0102*/ 	.byte	0x08
	.zero		1


	//   ....[4]....
        /*0104*/ 	.word	0x00000280
        /*0108*/ 	.word	0x000000ff
        /*010c*/ 	.word	0x00000010
        /*0110*/ 	.short	0x0100
        /*0112*/ 	.byte	0x08
	.zero		1


	//   ....[5]....
        /*0114*/ 	.word	0x00000290
        /*0118*/ 	.word	0x000000ff
        /*011c*/ 	.word	0x00000028
        /*0120*/ 	.short	0x0100
        /*0122*/ 	.byte	0x08
	.zero		1


	//   ....[6]....
        /*0124*/ 	.word	0x00000770
        /*0128*/ 	.word	0x000000ff
        /*012c*/ 	.word	0x00000060
        /*0130*/ 	.short	0x0100
        /*0132*/ 	.byte	0x08
	.zero		1


	//   ....[7]....
        /*0134*/ 	.word	0x00000810
        /*0138*/ 	.word	0x000000ff
        /*013c*/ 	.word	0x00000068
        /*0140*/ 	.short	0x0100
        /*0142*/ 	.byte	0x08
	.zero		1


	//   ....[8]....
        /*0144*/ 	.word	0x00000840
        /*0148*/ 	.word	0x000000ff
        /*014c*/ 	.word	0x00000040
        /*0150*/ 	.short	0x0100
        /*0152*/ 	.byte	0x09
	.zero		1


	//   ....[9]....
        /*0154*/ 	.word	0x00000850
        /*0158*/ 	.word	0x000000ff
        /*015c*/ 	.word	0x00000048
        /*0160*/ 	.short	0x0100
        /*0162*/ 	.byte	0x09
	.zero		1


	//   ....[10]....
        /*0164*/ 	.word	0x00000860
        /*0168*/ 	.word	0x000000ff
        /*016c*/ 	.word	0x00000050
        /*0170*/ 	.short	0x0100
        /*0172*/ 	.byte	0x09
	.zero		1


	//   ....[11]....
        /*0174*/ 	.word	0x00000870
        /*0178*/ 	.word	0x000000ff
        /*017c*/ 	.word	0x00000058
        /*0180*/ 	.short	0x0100
        /*0182*/ 	.byte	0x09
	.zero		1


	//   ....[12]....
        /*0184*/ 	.word	0x00001620
        /*0188*/ 	.word	0x000000a1
        /*018c*/ 	.word	0x00000000
        /*0190*/ 	.short	0x010a
        /*0192*/ 	.byte	0x2a
	.zero		1


	//   ....[13]....
        /*0194*/ 	.word	0x000017d0
        /*0198*/ 	.word	0x00000003
        /*019c*/ 	.word	0x00000000
        /*01a0*/ 	.short	0x010a
        /*01a2*/ 	.byte	0x3f
	.zero		1


	//   ....[14]....
        /*01a4*/ 	.word	0x00001830
        /*01a8*/ 	.word	0x00000003
        /*01ac*/ 	.word	0x00000000
        /*01b0*/ 	.short	0x010a
        /*01b2*/ 	.byte	0x3f
	.zero		1


	//   ....[15]....
        /*01b4*/ 	.word	0x00001a90
        /*01b8*/ 	.word	0x000000ff
        /*01bc*/ 	.word	0x00000000
        /*01c0*/ 	.short	0x010a
        /*01c2*/ 	.byte	0x04
	.zero		1


	//   ....[16]....
        /*01c4*/ 	.word	0x00001ad0
        /*01c8*/ 	.word	0x000000ff
        /*01cc*/ 	.word	0x00000000
        /*01d0*/ 	.short	0x010a
        /*01d2*/ 	.byte	0x04
	.zero		1


	//   ....[17]....
        /*01d4*/ 	.word	0x00001c30
        /*01d8*/ 	.word	0x00000005
        /*01dc*/ 	.word	0x00000000
        /*01e0*/ 	.short	0x0101
        /*01e2*/ 	.byte	0x3f
	.zero		1


	//   ....[18]....
        /*01e4*/ 	.word	0x00001d30
        /*01e8*/ 	.word	0x000000a0
        /*01ec*/ 	.word	0x00000000
        /*01f0*/ 	.short	0x0101
        /*01f2*/ 	.byte	0x2d
	.zero		1


	//   ....[19]....
        /*01f4*/ 	.word	0x00001e30
        /*01f8*/ 	.word	0x00000003
        /*01fc*/ 	.word	0x00000000
        /*0200*/ 	.short	0x0101
        /*0202*/ 	.byte	0x3f
	.zero		1


	//   ....[20]....
        /*0204*/ 	.word	0x00001ef0
        /*0208*/ 	.word	0x000000a1
        /*020c*/ 	.word	0x00000010
        /*0210*/ 	.short	0x010a
        /*0212*/ 	.byte	0x2a
	.zero		1


	//   ....[21]....
        /*0214*/ 	.word	0x00008340
        /*0218*/ 	.word	0x000000a2
        /*021c*/ 	.word	0x00000000
        /*0220*/ 	.short	0x0101
        /*0222*/ 	.byte	0x2d
	.zero		1


	//   ....[22]....
        /*0224*/ 	.word	0x00008cf0
        /*0228*/ 	.word	0x0000000d
        /*022c*/ 	.word	0x00000018
        /*0230*/ 	.short	0x010a
        /*0232*/ 	.byte	0x3f
	.zero		1


	//   ....[23]....
        /*0234*/ 	.word	0x000090b0
        /*0238*/ 	.word	0x00000005
        /*023c*/ 	.word	0x00000068
        /*0240*/ 	.short	0x0101
        /*0242*/ 	.byte	0x3f
	.zero		1


	//   ....[24]....
        /*0244*/ 	.word	0x00009840
        /*0248*/ 	.word	0x00000007
        /*024c*/ 	.word	0x00000000
        /*0250*/ 	.short	0x010a
        /*0252*/ 	.byte	0x3f
	.zero		1


	//   ....[25]....
        /*0254*/ 	.word	0x000098c0
        /*0258*/ 	.word	0x00000006
        /*025c*/ 	.word	0x00000000
        /*0260*/ 	.short	0x010a
        /*0262*/ 	.byte	0x3f
	.zero		1


	//   ....[26]....
        /*0264*/ 	.word	0x00009950
        /*0268*/ 	.word	0x00000003
        /*026c*/ 	.word	0x00000000
        /*0270*/ 	.short	0x010a
        /*0272*/ 	.byte	0x3f
	.zero		1


	//   ....[27]....
        /*0274*/ 	.word	0x000099b0
        /*0278*/ 	.word	0x0000009f
        /*027c*/ 	.word	0x00000000
        /*0280*/ 	.short	0x010a
        /*0282*/ 	.byte	0x3f
	.zero		1


	//   ....[28]....
        /*0284*/ 	.word	0x00009a00
        /*0288*/ 	.word	0x00000003
        /*028c*/ 	.word	0x00000000
        /*0290*/ 	.short	0x010a
        /*0292*/ 	.byte	0x3f
	.zero		1


	//   ....[29]....
        /*0294*/ 	.word	0x00009a60
        /*0298*/ 	.word	0x00000005
        /*029c*/ 	.word	0x00000000
        /*02a0*/ 	.short	0x010a
        /*02a2*/ 	.byte	0x3f
	.zero		1


	//   ....[30]....
        /*02a4*/ 	.word	0x00009ab0
        /*02a8*/ 	.word	0x0000009f
        /*02ac*/ 	.word	0x00000010
        /*02b0*/ 	.short	0x010a
        /*02b2*/ 	.byte	0x3f
	.zero		1


	//   ....[31]....
        /*02b4*/ 	.word	0x00009b80
        /*02b8*/ 	.word	0x0000000d
        /*02bc*/ 	.word	0x00000018
        /*02c0*/ 	.short	0x010a
        /*02c2*/ 	.byte	0x3f
	.zero		1


	//   ....[32]....
        /*02c4*/ 	.word	0x00009c50
        /*02c8*/ 	.word	0x00000007
        /*02cc*/ 	.word	0x00000000
        /*02d0*/ 	.short	0x010a
        /*02d2*/ 	.byte	0x3f
	.zero		1


	//   ....[33]....
        /*02d4*/ 	.word	0x00009ca0
        /*02d8*/ 	.word	0x00000006
        /*02dc*/ 	.word	0x00000000
        /*02e0*/ 	.short	0x010a
        /*02e2*/ 	.byte	0x3f
	.zero		1


	//----- nvinfo : EIATTR_NUM_MBARRIERS
	.align		4
.L_37:
        /*02e4*/ 	.byte	0x03, 0x38
        /*02e6*/ 	.short	0x000c


	//----- nvinfo : EIATTR_EXIT_INSTR_OFFSETS
	.align		4
        /*02e8*/ 	.byte	0x04, 0x1c
        /*02ea*/ 	.short	(.L_39 - .L_38)


	//   ....[0]....
.L_38:
        /*02ec*/ 	.word	0x00001360


	//   ....[1]....
        /*02f0*/ 	.word	0x000013c0


	//   ....[2]....
        /*02f4*/ 	.word	0x000089d0


	//   ....[3]....
        /*02f8*/ 	.word	0x00008a00


	//   ....[4]....
        /*02fc*/ 	.word	0x000099a0


	//----- nvinfo : EIATTR_MAX_THREADS
	.align		4
.L_39:
        /*0300*/ 	.byte	0x04, 0x05
        /*0302*/ 	.short	(.L_41 - .L_40)
.L_40:
        /*0304*/ 	.word	0x00000180
        /*0308*/ 	.word	0x00000001
        /*030c*/ 	.word	0x00000001


	//----- nvinfo : EIATTR_CRS_STACK_SIZE
	.align		4
.L_41:
        /*0310*/ 	.byte	0x04, 0x1e
        /*0312*/ 	.short	(.L_43 - .L_42)
.L_42:
        /*0314*/ 	.word	0x00000000


	//----- nvinfo : EIATTR_CBANK_PARAM_SIZE
	.align		4
.L_43:
        /*0318*/ 	.byte	0x03, 0x19
        /*031a*/ 	.short	0x0470


	//----- nvinfo : EIATTR_PARAM_CBANK
	.align		4
        /*031c*/ 	.byte	0x04, 0x0a
        /*031e*/ 	.short	(.L_45 - .L_44)
	.align		4
.L_44:
        /*0320*/ 	.word	index@(.nv.constant0._ZN7cutlass13device_kernelINS_4gemm6kernel13GemmUniversalIN4cute5tupleIJiiiiEEENS1_10collective13CollectiveMmaINS1_34MainloopSm90TmaGmmaWarpSpecializedILi3ENS5_IJNS4_1CILi1EEENSA_ILi2EEESB_EEENS1_32KernelTmaWarpSpecializedPingpongEEENS5_IJNSA_ILi64EEENSA_ILi256EEESG_EEEaNS5_IJlSB_lEEEaSJ_NS4_8TiledMMAINS4_8MMA_AtomIJNS4_4SM904GMMA27MMA_64x256x32_S32S8S8_SS_TNEEEENS4_6LayoutINS5_IJSB_SB_SB_EEENS5_IJNSA_ILi0EEESS_SS_EEEEENS5_IJNS4_10UnderscoreESV_SV_EEEEENS4_23SM90_TMA_LOAD_MULTICASTENS4_14ComposedLayoutINS4_7SwizzleILi2ELi4ELi3EEENS4_18smem_ptr_flag_bitsILi8EEENSQ_INS5_IJNSA_ILi8EEESG_EEENS5_IJSG_SB_EEEEEEEvNS4_8identityENS4_13SM90_TMA_LOADES18_vS19_EENS_8epilogue10collective6detail29Sm90TmaWarpSpecializedAdapterINS1D_15DefaultEpilogueIaSJ_SJ_NS1C_6thread17LinearCombinationIaLi1EiiLNS1H_9ScaleType4KindE0ELNS_15FloatRoundStyleE2EaEENS1_15EpilogueDefaultEEEEEvvEEEEvNT_6ParamsE)
        /*0324*/ 	.short	0x0210
        /*0326*/ 	.short	0x0470


	//----- nvinfo : EIATTR_SW_WAR
	.align		4
.L_45:
        /*0328*/ 	.byte	0x04, 0x36
        /*032a*/ 	.short	(.L_47 - .L_46)
.L_46:
        /*032c*/ 	.word	0x00000008
.L_47:


//--------------------- .nv.callgraph             --------------------------
	.section	.nv.callgraph,"",@"SHT_CUDA_CALLGRAPH"
	.align	4
	.sectionentsize	8
	.align		4
        /*0000*/ 	.word	0x00000000
	.align		4
        /*0004*/ 	.word	0xffffffff
	.align		4
        /*0008*/ 	.word	index@(_ZN7cutlass13device_kernelINS_4gemm6kernel13GemmUniversalIN4cute5tupleIJiiiiEEENS1_10collective13CollectiveMmaINS1_34MainloopSm90TmaGmmaWarpSpecializedILi3ENS5_IJNS4_1CILi1EEENSA_ILi2EEESB_EEENS1_32KernelTmaWarpSpecializedPingpongEEENS5_IJNSA_ILi64EEENSA_ILi256EEESG_EEEaNS5_IJlSB_lEEEaSJ_NS4_8TiledMMAINS4_8MMA_AtomIJNS4_4SM904GMMA27MMA_64x256x32_S32S8S8_SS_TNEEEENS4_6LayoutINS5_IJSB_SB_SB_EEENS5_IJNSA_ILi0EEESS_SS_EEEEENS5_IJNS4_10UnderscoreESV_SV_EEEEENS4_23SM90_TMA_LOAD_MULTICASTENS4_14ComposedLayoutINS4_7SwizzleILi2ELi4ELi3EEENS4_18smem_ptr_flag_bitsILi8EEENSQ_INS5_IJNSA_ILi8EEESG_EEENS5_IJSG_SB_EEEEEEEvNS4_8identityENS4_13SM90_TMA_LOADES18_vS19_EENS_8epilogue10collective6detail29Sm90TmaWarpSpecializedAdapterINS1D_15DefaultEpilogueIaSJ_SJ_NS1C_6thread17LinearCombinationIaLi1EiiLNS1H_9ScaleType4KindE0ELNS_15FloatRoundStyleE2EaEENS1_15EpilogueDefaultEEEEEvvEEEEvNT_6ParamsE)
	.align		4
        /*000c*/ 	.word	index@(__assertfail)
	.align		4
        /*0010*/ 	.word	0x00000000
	.align		4
        /*0014*/ 	.word	0xfffffffe
	.align		4
        /*0018*/ 	.word	0x00000000
	.align		4
        /*001c*/ 	.word	0xfffffffd
	.align		4
        /*0020*/ 	.word	0x00000000
	.align		4
        /*0024*/ 	.word	0xfffffffc


//--------------------- .nv.constant4             --------------------------
	.section	.nv.constant4,"a",@progbits
	.align	8
	.align		8
.nv.constant4:
        /*0000*/ 	.dword	__assertfail
	.align		8
        /*0008*/ 	.dword	__unnamed_1
	.align		8
        /*0010*/ 	.dword	_ZN39_INTERNAL_ad6ef8b0_4_k_cu_98497fdf_46204cuda3std3__45__cpo5beginE
	.align		8
        /*0018*/ 	.dword	_ZN39_INTERNAL_ad6ef8b0_4_k_cu_98497fdf_46204cuda3std3__45__cpo3endE
	.align		8
        /*0020*/ 	.dword	_ZN39_INTERNAL_ad6ef8b0_4_k_cu_98497fdf_46204cuda3std3__45__cpo6cbeginE
	.align		8
        /*0028*/ 	.dword	_ZN39_INTERNAL_ad6ef8b0_4_k_cu_98497fdf_46204cuda3std3__45__cpo4cendE
	.align		8
        /*0030*/ 	.dword	_ZN39_INTERNAL_ad6ef8b0_4_k_cu_98497fdf_46204cuda3std3__441_GLOBAL__N__ad6ef8b0_4_k_cu_98497fdf_46206ignoreE
	.align		8
        /*0038*/ 	.dword	_ZN39_INTERNAL_ad6ef8b0_4_k_cu_98497fdf_46204cuda3std3__419piecewise_constructE
	.align		8
        /*0040*/ 	.dword	_ZN39_INTERNAL_ad6ef8b0_4_k_cu_98497fdf_46204cuda3std3__48in_placeE
	.align		8
        /*0048*/ 	.dword	_ZN39_INTERNAL_ad6ef8b0_4_k_cu_98497fdf_46204cuda3std6ranges3__45__cpo4swapE
	.align		8
        /*0050*/ 	.dword	_ZN39_INTERNAL_ad6ef8b0_4_k_cu_98497fdf_46204cuda3std6ranges3__45__cpo9iter_moveE
	.align		8
        /*0058*/ 	.dword	_ZN39_INTERNAL_ad6ef8b0_4_k_cu_98497fdf_46204cute7productE
	.align		8
        /*0060*/ 	.dword	_ZN39_INTERNAL_ad6ef8b0_4_k_cu_98497fdf_46204cute1_E
	.align		8
        /*0068*/ 	.dword	$str$22
	.align		8
        /*0070*/ 	.dword	$str$23


//--------------------- .text._ZN7cutlass13device_kernelINS_4gemm6kernel13GemmUniversalIN4cute5tupleIJiiiiEEENS1_10collective13CollectiveMmaINS1_34MainloopSm90TmaGmmaWarpSpecializedILi3ENS5_IJNS4_1CILi1EEENSA_ILi2EEESB_EEENS1_32KernelTmaWarpSpecializedPingpongEEENS5_IJNSA_ILi64EEENSA_ILi256EEESG_EEEaNS5_IJlSB_lEEEaSJ_NS4_8TiledMMAINS4_8MMA_AtomIJNS4_4SM904GMMA27MMA_64x256x32_S32S8S8_SS_TNEEEENS4_6LayoutINS5_IJSB_SB_SB_EEENS5_IJNSA_ILi0EEESS_SS_EEEEENS5_IJNS4_10UnderscoreESV_SV_EEEEENS4_23SM90_TMA_LOAD_MULTICASTENS4_14ComposedLayoutINS4_7SwizzleILi2ELi4ELi3EEENS4_18smem_ptr_flag_bitsILi8EEENSQ_INS5_IJNSA_ILi8EEESG_EEENS5_IJSG_SB_EEEEEEEvNS4_8identityENS4_13SM90_TMA_LOADES18_vS19_EENS_8epilogue10collective6detail29Sm90TmaWarpSpecializedAdapterINS1D_15DefaultEpilogueIaSJ_SJ_NS1C_6thread17LinearCombinationIaLi1EiiLNS1H_9ScaleType4KindE0ELNS_15FloatRoundStyleE2EaEENS1_15EpilogueDefaultEEEEEvvEEEEvNT_6ParamsE --------------------------
	.section	.text._ZN7cutlass13device_kernelINS_4gemm6kernel13GemmUniversalIN4cute5tupleIJiiiiEEENS1_10collective13CollectiveMmaINS1_34MainloopSm90TmaGmmaWarpSpecializedILi3ENS5_IJNS4_1CILi1EEENSA_ILi2EEESB_EEENS1_32KernelTmaWarpSpecializedPingpongEEENS5_IJNSA_ILi64EEENSA_ILi256EEESG_EEEaNS5_IJlSB_lEEEaSJ_NS4_8TiledMMAINS4_8MMA_AtomIJNS4_4SM904GMMA27MMA_64x256x32_S32S8S8_SS_TNEEEENS4_6LayoutINS5_IJSB_SB_SB_EEENS5_IJNSA_ILi0EEESS_SS_EEEEENS5_IJNS4_10UnderscoreESV_SV_EEEEENS4_23SM90_TMA_LOAD_MULTICASTENS4_14ComposedLayoutINS4_7SwizzleILi2ELi4ELi3EEENS4_18smem_ptr_flag_bitsILi8EEENSQ_INS5_IJNSA_ILi8EEESG_EEENS5_IJSG_SB_EEEEEEEvNS4_8identityENS4_13SM90_TMA_LOADES18_vS19_EENS_8epilogue10collective6detail29Sm90TmaWarpSpecializedAdapterINS1D_15DefaultEpilogueIaSJ_SJ_NS1C_6thread17LinearCombinationIaLi1EiiLNS1H_9ScaleType4KindE0ELNS_15FloatRoundStyleE2EaEENS1_15EpilogueDefaultEEEEEvvEEEEvNT_6ParamsE,"ax",@progbits
	.align	128
.text._ZN7cutlass13device_kernelINS_4gemm6kernel13GemmUniversalIN4cute5tupleIJiiiiEEENS1_10collective13CollectiveMmaINS1_34MainloopSm90TmaGmmaWarpSpecializedILi3ENS5_IJNS4_1CILi1EEENSA_ILi2EEESB_EEENS1_32KernelTmaWarpSpecializedPingpongEEENS5_IJNSA_ILi64EEENSA_ILi256EEESG_EEEaNS5_IJlSB_lEEEaSJ_NS4_8TiledMMAINS4_8MMA_AtomIJNS4_4SM904GMMA27MMA_64x256x32_S32S8S8_SS_TNEEEENS4_6LayoutINS5_IJSB_SB_SB_EEENS5_IJNSA_ILi0EEESS_SS_EEEEENS5_IJNS4_10UnderscoreESV_SV_EEEEENS4_23SM90_TMA_LOAD_MULTICASTENS4_14ComposedLayoutINS4_7SwizzleILi2ELi4ELi3EEENS4_18smem_ptr_flag_bitsILi8EEENSQ_INS5_IJNSA_ILi8EEESG_EEENS5_IJSG_SB_EEEEEEEvNS4_8identityENS4_13SM90_TMA_LOADES18_vS19_EENS_8epilogue10collective6detail29Sm90TmaWarpSpecializedAdapterINS1D_15DefaultEpilogueIaSJ_SJ_NS1C_6thread17LinearCombinationIaLi1EiiLNS1H_9ScaleType4KindE0ELNS_15FloatRoundStyleE2EaEENS1_15EpilogueDefaultEEEEEvvEEEEvNT_6ParamsE:
        .type           _ZN7cutlass13device_kernelINS_4gemm6kernel13GemmUniversalIN4cute5tupleIJiiiiEEENS1_10collective13CollectiveMmaINS1_34MainloopSm90TmaGmmaWarpSpecializedILi3ENS5_IJNS4_1CILi1EEENSA_ILi2EEESB_EEENS1_32KernelTmaWarpSpecializedPingpongEEENS5_IJNSA_ILi64EEENSA_ILi256EEESG_EEEaNS5_IJlSB_lEEEaSJ_NS4_8TiledMMAINS4_8MMA_AtomIJNS4_4SM904GMMA27MMA_64x256x32_S32S8S8_SS_TNEEEENS4_6LayoutINS5_IJSB_SB_SB_EEENS5_IJNSA_ILi0EEESS_SS_EEEEENS5_IJNS4_10UnderscoreESV_SV_EEEEENS4_23SM90_TMA_LOAD_MULTICASTENS4_14ComposedLayoutINS4_7SwizzleILi2ELi4ELi3EEENS4_18smem_ptr_flag_bitsILi8EEENSQ_INS5_IJNSA_ILi8EEESG_EEENS5_IJSG_SB_EEEEEEEvNS4_8identityENS4_13SM90_TMA_LOADES18_vS19_EENS_8epilogue10collective6detail29Sm90TmaWarpSpecializedAdapterINS1D_15DefaultEpilogueIaSJ_SJ_NS1C_6thread17LinearCombinationIaLi1EiiLNS1H_9ScaleType4KindE0ELNS_15FloatRoundStyleE2EaEENS1_15EpilogueDefaultEEEEEvvEEEEvNT_6ParamsE,@function
        .size           _ZN7cutlass13device_kernelINS_4gemm6kernel13GemmUniversalIN4cute5tupleIJiiiiEEENS1_10collective13CollectiveMmaINS1_34MainloopSm90TmaGmmaWarpSpecializedILi3ENS5_IJNS4_1CILi1EEENSA_ILi2EEESB_EEENS1_32KernelTmaWarpSpecializedPingpongEEENS5_IJNSA_ILi64EEENSA_ILi256EEESG_EEEaNS5_IJlSB_lEEEaSJ_NS4_8TiledMMAINS4_8MMA_AtomIJNS4_4SM904GMMA27MMA_64x256x32_S32S8S8_SS_TNEEEENS4_6LayoutINS5_IJSB_SB_SB_EEENS5_IJNSA_ILi0EEESS_SS_EEEEENS5_IJNS4_10UnderscoreESV_SV_EEEEENS4_23SM90_TMA_LOAD_MULTICASTENS4_14ComposedLayoutINS4_7SwizzleILi2ELi4ELi3EEENS4_18smem_ptr_flag_bitsILi8EEENSQ_INS5_IJNSA_ILi8EEESG_EEENS5_IJSG_SB_EEEEEEEvNS4_8identityENS4_13SM90_TMA_LOADES18_vS19_EENS_8epilogue10collective6detail29Sm90TmaWarpSpecializedAdapterINS1D_15DefaultEpilogueIaSJ_SJ_NS1C_6thread17LinearCombinationIaLi1EiiLNS1H_9ScaleType4KindE0ELNS_15FloatRoundStyleE2EaEENS1_15EpilogueDefaultEEEEEvvEEEEvNT_6ParamsE,(.L_x_331 - _ZN7cutlass13device_kernelINS_4gemm6kernel13GemmUniversalIN4cute5tupleIJiiiiEEENS1_10collective13CollectiveMmaINS1_34MainloopSm90TmaGmmaWarpSpecializedILi3ENS5_IJNS4_1CILi1EEENSA_ILi2EEESB_EEENS1_32KernelTmaWarpSpecializedPingpongEEENS5_IJNSA_ILi64EEENSA_ILi256EEESG_EEEaNS5_IJlSB_lEEEaSJ_NS4_8TiledMMAINS4_8MMA_AtomIJNS4_4SM904GMMA27MMA_64x256x32_S32S8S8_SS_TNEEEENS4_6LayoutINS5_IJSB_SB_SB_EEENS5_IJNSA_ILi0EEESS_SS_EEEEENS5_IJNS4_10UnderscoreESV_SV_EEEEENS4_23SM90_TMA_LOAD_MULTICASTENS4_14ComposedLayoutINS4_7SwizzleILi2ELi4ELi3EEENS4_18smem_ptr_flag_bitsILi8EEENSQ_INS5_IJNSA_ILi8EEESG_EEENS5_IJSG_SB_EEEEEEEvNS4_8identityENS4_13SM90_TMA_LOADES18_vS19_EENS_8epilogue10collective6detail29Sm90TmaWarpSpecializedAdapterINS1D_15DefaultEpilogueIaSJ_SJ_NS1C_6thread17LinearCombinationIaLi1EiiLNS1H_9ScaleType4KindE0ELNS_15FloatRoundStyleE2EaEENS1_15EpilogueDefaultEEEEEvvEEEEvNT_6ParamsE)
        .other          _ZN7cutlass13device_kernelINS_4gemm6kernel13GemmUniversalIN4cute5tupleIJiiiiEEENS1_10collective13CollectiveMmaINS1_34MainloopSm90TmaGmmaWarpSpecializedILi3ENS5_IJNS4_1CILi1EEENSA_ILi2EEESB_EEENS1_32KernelTmaWarpSpecializedPingpongEEENS5_IJNSA_ILi64EEENSA_ILi256EEESG_EEEaNS5_IJlSB_lEEEaSJ_NS4_8TiledMMAINS4_8MMA_AtomIJNS4_4SM904GMMA27MMA_64x256x32_S32S8S8_SS_TNEEEENS4_6LayoutINS5_IJSB_SB_SB_EEENS5_IJNSA_ILi0EEESS_SS_EEEEENS5_IJNS4_10UnderscoreESV_SV_EEEEENS4_23SM90_TMA_LOAD_MULTICASTENS4_14ComposedLayoutINS4_7SwizzleILi2ELi4ELi3EEENS4_18smem_ptr_flag_bitsILi8EEENSQ_INS5_IJNSA_ILi8EEESG_EEENS5_IJSG_SB_EEEEEEEvNS4_8identityENS4_13SM90_TMA_LOADES18_vS19_EENS_8epilogue10collective6detail29Sm90TmaWarpSpecializedAdapterINS1D_15DefaultEpilogueIaSJ_SJ_NS1C_6thread17LinearCombinationIaLi1EiiLNS1H_9ScaleType4KindE0ELNS_15FloatRoundStyleE2EaEENS1_15EpilogueDefaultEEEEEvvEEEEvNT_6ParamsE,@"STO_CUDA_ENTRY STV_DEFAULT"
_ZN7cutlass13device_kernelINS_4gemm6kernel13GemmUniversalIN4cute5tupleIJiiiiEEENS1_10collective13CollectiveMmaINS1_34MainloopSm90TmaGmmaWarpSpecializedILi3ENS5_IJNS4_1CILi1EEENSA_ILi2EEESB_EEENS1_32KernelTmaWarpSpecializedPingpongEEENS5_IJNSA_ILi64EEENSA_ILi256EEESG_EEEaNS5_IJlSB_lEEEaSJ_NS4_8TiledMMAINS4_8MMA_AtomIJNS4_4SM904GMMA27MMA_64x256x32_S32S8S8_SS_TNEEEENS4_6LayoutINS5_IJSB_SB_SB_EEENS5_IJNSA_ILi0EEESS_SS_EEEEENS5_IJNS4_10UnderscoreESV_SV_EEEEENS4_23SM90_TMA_LOAD_MULTICASTENS4_14ComposedLayoutINS4_7SwizzleILi2ELi4ELi3EEENS4_18smem_ptr_flag_bitsILi8EEENSQ_INS5_IJNSA_ILi8EEESG_EEENS5_IJSG_SB_EEEEEEEvNS4_8identityENS4_13SM90_TMA_LOADES18_vS19_EENS_8epilogue10collective6detail29Sm90TmaWarpSpecializedAdapterINS1D_15DefaultEpilogueIaSJ_SJ_NS1C_6thread17LinearCombinationIaLi1EiiLNS1H_9ScaleType4KindE0ELNS_15FloatRoundStyleE2EaEENS1_15EpilogueDefaultEEEEEvvEEEEvNT_6ParamsE:
[----:B------:R-:W0:Y:S02]  /*0000*/  LDC R1, c[0x0][0x28] ;  /* 0x00000a00ff017b82 */ /* 0x000e240000000800 */
[----:B0-----:R-:W-:Y:S01]  /*0010*/  VIADD R1, R1, 0xfffffff8 ;  /* 0xfffffff801017836 */ /* 0x001fe20000000000 */
[----:B------:R-:W0:Y:S01]  /*0020*/  S2R R4, SR_TID.X ;  /* 0x0000000000047919 */ /* 0x000e220000002100 */
[----:B------:R-:W-:Y:S01]  /*0030*/  ELECT P0, URZ, PT ;  /* 0x00000000003f782f */ /* 0x000fe20003800000 */
[----:B------:R-:W-:Y:S01]  /*0040*/  BSSY B0, `(.L_x_0) ;  /* 0x000000f000007945 */ /* 0x000fe20003800000 */
[--C-:B0-----:R-:W-:Y:S02]  /*0050*/  SHF.R.U32.HI R2, RZ, 0x5, R4.reuse ;  /* 0x00000005ff027819 */ /* 0x101fe40000011604 */
[----:B------:R-:W-:-:S03]  /*0060*/  SHF.R.U32.HI R7, RZ, 0x7, R4 ;  /* 0x00000007ff077819 */ /* 0x000fc60000011604 */
[----:B------:R-:W0:Y:S04]  /*0070*/  SHFL.IDX PT, R5, R2, RZ, 0x1f ;  /* 0x00001fff02057589 */ /* 0x000e2800000e0000 */
[----:B------:R1:W2:Y:S01]  /*0080*/  SHFL.IDX PT, R10, R7, RZ, 0x1f ;  /* 0x00001fff070a7589 */ /* 0x0002a200000e0000 */
[----:B0-----:R-:W-:-:S13]  /*0090*/  ISETP.NE.OR P0, PT, R5, RZ, !P0 ;  /* 0x000000ff0500720c */ /* 0x001fda0004705670 */
[----:B-12---:R-:W-:Y:S05]  /*00a0*/  @P0 BRA `(.L_x_1) ;  /* 0x0000000000200947 */ /* 0x006fea0003800000 */
[----:B------:R-:W-:Y:S02]  /*00b0*/  ULDC.64 UR4, c[0x0][0x198] ;  /* 0x0000660000047ab9 */ /* 0x000fe40000000a00 */
[----:B------:R-:W-:Y:S02]  /*00c0*/  UIADD3 UR6, UP0, UR4, 0xf0, URZ ;  /* 0x000000f004067890 */ /* 0x000fe4000ff1e03f */
[----:B------:R-:W-:Y:S02]  /*00d0*/  UIADD3 UR4, UP1, UR4, 0x1f0, URZ ;  /* 0x000001f004047890 */ /* 0x000fe4000ff3e03f */
[----:B------:R-:W-:Y:S02]  /*00e0*/  UIADD3.X UR7, URZ, UR5, URZ, UP0, !UPT ;  /* 0x000000053f077290 */ /* 0x000fe400087fe43f */
[----:B------:R-:W-:-:S07]  /*00f0*/  UIADD3.X UR5, URZ, UR5, URZ, UP1, !UPT ;  /* 0x000000053f057290 */ /* 0x000fce0008ffe43f */
[----:B------:R0:W-:Y:S02]  /*0100*/  UTMACCTL.PF [UR6] ;  /* 0x00000000060079b9 */ /* 0x0001e40008040000 */
[----:B------:R0:W-:Y:S02]  /*0110*/  UTMACCTL.PF [UR4] ;  /* 0x00000000040079b9 */ /* 0x0001e40008040000 */
[----:B0-----:R-:W-:Y:S01]  /*0120*/  NOP ;  /* 0x0000000000007918 */ /* 0x001fe20000000000 */
.L_x_1:
[----:B------:R-:W-:Y:S05]  /*0130*/  BSYNC B0 ;  /* 0x0000000000007941 */ /* 0x000fea0003800000 */
.L_x_0:
[----:B------:R-:W0:Y:S02]  /*0140*/  SHFL.IDX PT, R8, R2, RZ, 0x1f ;  /* 0x00001fff02087589 */ /* 0x000e2400000e0000 */
[----:B0-----:R-:W-:-:S13]  /*0150*/  ISETP.NE.AND P0, PT, R8, RZ, PT ;  /* 0x000000ff0800720c */ /* 0x001fda0003f05270 */
[----:B------:R-:W-:Y:S05]  /*0160*/  @P0 BRA `(.L_x_2) ;  /* 0x0000000000500947 */ /* 0x000fea0003800000 */
[----:B------:R-:W0:Y:S01]  /*0170*/  S2UR UR8, SR_CgaCtaId ;  /* 0x00000000000879c3 */ /* 0x000e220000008800 */
[----:B------:R-:W-:Y:S01]  /*0180*/  UMOV UR4, 0x400 ;  /* 0x0000040000047882 */ /* 0x000fe20000000000 */
[----:B------:R-:W-:Y:S01]  /*0190*/  UMOV UR5, 0x1 ;  /* 0x0000000100057882 */ /* 0x000fe20000000000 */
[----:B------:R-:W-:Y:S01]  /*01a0*/  UMOV UR6, 0x2 ;  /* 0x0000000200067882 */ /* 0x000fe20000000000 */
[----:B------:R-:W-:Y:S01]  /*01b0*/  ELECT P0, URZ, PT ;  /* 0x00000000003f782f */ /* 0x000fe20003800000 */
[----:B------:R-:W-:-:S04]  /*01c0*/  UIADD3 UR6, -UR6, 0x100000, URZ ;  /* 0x0010000006067890 */ /* 0x000fc8000fffe13f */
[----:B------:R-:W-:Y:S02]  /*01d0*/  USHF.L.U32 UR7, UR6, 0xb, URZ ;  /* 0x0000000b06077899 */ /* 0x000fe4000800063f */
[----:B------:R-:W-:Y:S02]  /*01e0*/  USHF.L.U32 UR6, UR6, 0x1, URZ ;  /* 0x0000000106067899 */ /* 0x000fe4000800063f */
[----:B0-----:R-:W-:Y:S02]  /*01f0*/  ULEA UR8, UR8, UR4, 0x18 ;  /* 0x0000000408087291 */ /* 0x001fe4000f8ec03f */
[----:B------:R-:W-:-:S04]  /*0200*/  UIADD3 UR4, -UR5, 0x100000, URZ ;  /* 0x0010000005047890 */ /* 0x000fc8000fffe13f */
[----:B------:R-:W-:Y:S02]  /*0210*/  USHF.L.U32 UR5, UR4, 0xb, URZ ;  /* 0x0000000b04057899 */ /* 0x000fe4000800063f */
[----:B------:R-:W-:Y:S01]  /*0220*/  USHF.L.U32 UR4, UR4, 0x1, URZ ;  /* 0x0000000104047899 */ /* 0x000fe2000800063f */
[----:B------:R-:W0:Y:S11]  /*0230*/  FENCE.VIEW.ASYNC.S ;  /* 0x00000000000073c6 */ /* 0x000e360000000000 */
[----:B0-----:R0:W1:Y:S01]  /*0240*/  SYNCS.EXCH.64 URZ, [UR8], UR4 ;  /* 0x00000004083f75b2 */ /* 0x0010620008000100 */
[----:B------:R0:W2:Y:S01]  /*0250*/  SYNCS.EXCH.64 URZ, [UR8+0x18], UR6 ;  /* 0x00001806083f75b2 */ /* 0x0000a20008000100 */
[----:B------:R0:W3:Y:S01]  /*0260*/  SYNCS.EXCH.64 URZ, [UR8+0x8], UR4 ;  /* 0x00000804083f75b2 */ /* 0x0000e20008000100 */
[----:B------:R0:W4:Y:S01]  /*0270*/  SYNCS.EXCH.64 URZ, [UR8+0x20], UR6 ;  /* 0x00002006083f75b2 */ /* 0x0001220008000100 */
[----:B------:R0:W0:Y:S01]  /*0280*/  SYNCS.EXCH.64 URZ, [UR8+0x10], UR4 ;  /* 0x00001004083f75b2 */ /* 0x0000220008000100 */
[----:B------:R0:W0:Y:S01]  /*0290*/  SYNCS.EXCH.64 URZ, [UR8+0x28], UR6 ;  /* 0x00002806083f75b2 */ /* 0x0000220008000100 */
[----:B------:R-:W-:Y:S01]  /*02a0*/  NOP ;  /* 0x0000000000007918 */ /* 0x000fe20000000000 */
.L_x_2:
[----:B------:R-:W5:Y:S01]  /*02b0*/  SHFL.IDX PT, R11, R2, RZ, 0x1f ;  /* 0x00001fff020b7589 */ /* 0x000f6200000e0000 */
[----:B------:R-:W1:Y:S01]  /*02c0*/  S2UR UR12, SR_CTAID.X ;  /* 0x00000000000c79c3 */ /* 0x000e620000002500 */
[----:B------:R-:W-:Y:S02]  /*02d0*/  SHF.R.S32.HI R3, RZ, 0x1f, R4 ;  /* 0x0000001fff037819 */ /* 0x000fe40000011404 */
[----:B------:R-:W-:Y:S01]  /*02e0*/  ELECT P0, URZ, PT ;  /* 0x00000000003f782f */ /* 0x000fe20003800000 */
[----:B------:R-:W2:Y:S01]  /*02f0*/  SHFL.IDX PT, R9, R2, RZ, 0x1f ;  /* 0x00001fff02097589 */ /* 0x000ea200000e0000 */
[----:B------:R-:W-:Y:S02]  /*0300*/  ELECT P1, URZ, PT ;  /* 0x00000000003f782f */ /* 0x000fe40003820000 */
[----:B------:R-:W-:Y:S01]  /*0310*/  LEA.HI R3, R3, R4, RZ, 0x7 ;  /* 0x0000000403037211 */ /* 0x000fe200078f38ff */
[----:B0-----:R-:W-:Y:S01]  /*0320*/  ULDC UR4, c[0x0][0x150] ;  /* 0x0000540000047ab9 */ /* 0x001fe20000000800 */
[----:B------:R-:W0:Y:S01]  /*0330*/  S2R R6, SR_CTAID.Y ;  /* 0x0000000000067919 */ /* 0x000e220000002600 */
[----:B------:R-:W3:Y:S01]  /*0340*/  LDC R21, c[0x0][0x148] ;  /* 0x00005200ff157b82 */ /* 0x000ee20000000800 */
[----:B------:R-:W-:Y:S01]  /*0350*/  LOP3.LUT R3, R3, 0xffffff80, RZ, 0xc0, !PT ;  /* 0xffffff8003037812 */ /* 0x000fe200078ec0ff */
[----:B------:R-:W-:Y:S01]  /*0360*/  UMOV UR11, 0x80 ;  /* 0x00000080000b7882 */ /* 0x000fe20000000000 */
[----:B------:R-:W-:Y:S01]  /*0370*/  NOP ;  /* 0x0000000000007918 */ /* 0x000fe20000000000 */
[----:B------:R-:W-:Y:S01]  /*0380*/  NOP ;  /* 0x0000000000007918 */ /* 0x000fe20000000000 */
[C---:B------:R-:W-:Y:S01]  /*0390*/  VIADD R35, R10.reuse, 0xffffffff ;  /* 0xffffffff0a237836 */ /* 0x040fe20000000000 */
[----:B------:R-:W-:Y:S01]  /*03a0*/  ISETP.NE.AND P2, PT, R10, RZ, PT ;  /* 0x000000ff0a00720c */ /* 0x000fe20003f45270 */
[----:B------:R-:W-:Y:S01]  /*03b0*/  IMAD.IADD R3, R4, 0x1, -R3 ;  /* 0x0000000104037824 */ /* 0x000fe200078e0a03 */
[----:B------:R-:W4:Y:S02]  /*03c0*/  LDC R15, c[0x0][0x140] ;  /* 0x00005000ff0f7b82 */ /* 0x000f240000000800 */
[----:B------:R-:W-:-:S02]  /*03d0*/  ISETP.GE.U32.AND P5, PT, R35, 0x2, PT ;  /* 0x000000022300780c */ /* 0x000fc40003fa6070 */
[----:B------:R-:W-:Y:S02]  /*03e0*/  SHF.R.S32.HI R0, RZ, 0x1f, R3 ;  /* 0x0000001fff007819 */ /* 0x000fe40000011403 */
[----:B-----5:R-:W-:Y:S02]  /*03f0*/  ISETP.NE.OR P0, PT, R11, RZ, !P0 ;  /* 0x000000ff0b00720c */ /* 0x020fe40004705670 */
[----:B------:R-:W5:Y:S01]  /*0400*/  LDC R14, c[0x0][0x144] ;  /* 0x00005100ff0e7b82 */ /* 0x000f620000000800 */
[----:B------:R-:W-:Y:S02]  /*0410*/  SHF.R.S32.HI R11, RZ, 0x1f, R8 ;  /* 0x0000001fff0b7819 */ /* 0x000fe40000011408 */
[----:B--2---:R-:W-:Y:S02]  /*0420*/  ISETP.NE.OR P1, PT, R9, RZ, !P1 ;  /* 0x000000ff0900720c */ /* 0x004fe40004f25670 */
[----:B------:R-:W-:Y:S02]  /*0430*/  LEA.HI R11, R11, R8, RZ, 0x2 ;  /* 0x000000080b0b7211 */ /* 0x000fe400078f10ff */
[----:B-1----:R-:W-:-:S02]  /*0440*/  I2FP.F32.U32 R13, UR12 ;  /* 0x0000000c000d7c45 */ /* 0x002fc40008201000 */
[----:B------:R-:W-:Y:S02]  /*0450*/  LOP3.LUT R11, R11, 0x3ffffffc, RZ, 0xc0, !PT ;  /* 0x3ffffffc0b0b7812 */ /* 0x000fe400078ec0ff */
[----:B------:R-:W-:Y:S01]  /*0460*/  LEA.HI R2, R0, R3, RZ, 0x3 ;  /* 0x0000000300027211 */ /* 0x000fe200078f18ff */
[----:B------:R-:W-:Y:S01]  /*0470*/  VOTEU.ALL UP0, P0 ;  /* 0x00000000003f7886 */ /* 0x000fe20000000000 */
[----:B------:R-:W-:Y:S01]  /*0480*/  FMUL R13, R13, UR4 ;  /* 0x000000040d0d7c20 */ /* 0x000fe20008400000 */
[----:B------:R-:W-:Y:S01]  /*0490*/  IMAD.IADD R11, R8, 0x1, -R11 ;  /* 0x00000001080b7824 */ /* 0x000fe200078e0a0b */
[----:B0-----:R-:W-:Y:S01]  /*04a0*/  I2FP.F32.U32 R8, R6 ;  /* 0x0000000600087245 */ /* 0x001fe20000201000 */
[----:B------:R-:W-:Y:S01]  /*04b0*/  VOTEU.ALL UP1, P1 ;  /* 0x00000000003f7886 */ /* 0x000fe20000820000 */
[----:B------:R-:W0:Y:S01]  /*04c0*/  @!UP0 S2UR UR7, SR_CgaCtaId ;  /* 0x00000000000789c3 */ /* 0x000e220000008800 */
[----:B------:R-:W-:Y:S01]  /*04d0*/  ULDC UR4, c[0x0][0x154] ;  /* 0x0000550000047ab9 */ /* 0x000fe20000000800 */
[--C-:B------:R-:W-:Y:S01]  /*04e0*/  SHF.R.S32.HI R9, RZ, 0x3, R2.reuse ;  /* 0x00000003ff097819 */ /* 0x100fe20000011402 */
[----:B------:R-:W-:Y:S01]  /*04f0*/  FMUL R8, R8, UR4 ;  /* 0x0000000408087c20 */ /* 0x000fe20008400000 */
[----:B------:R-:W-:Y:S01]  /*0500*/  SHF.R.S32.HI R12, RZ, 0x1f, R2 ;  /* 0x0000001fff0c7819 */ /* 0x000fe20000011402 */
[----:B------:R-:W1:Y:S01]  /*0510*/  F2I.U32.TRUNC.NTZ R13, R13 ;  /* 0x0000000d000d7305 */ /* 0x000e62000020f000 */
[----:B------:R-:W-:Y:S01]  /*0520*/  SHF.R.S32.HI R2, RZ, 0x1f, R5 ;  /* 0x0000001fff027819 */ /* 0x000fe20000011405 */
[----:B------:R-:W-:Y:S01]  /*0530*/  UMOV UR4, 0x20 ;  /* 0x0000002000047882 */ /* 0x000fe20000000000 */
[----:B------:R-:W2:Y:S01]  /*0540*/  @!UP1 S2UR UR10, SR_CgaCtaId ;  /* 0x00000000000a99c3 */ /* 0x000ea20000008800 */
[----:B------:R-:W-:Y:S01]  /*0550*/  LEA.HI R12, R12, R9, RZ, 0x2 ;  /* 0x000000090c0c7211 */ /* 0x000fe200078f10ff */
[----:B------:R-:W-:Y:S01]  /*0560*/  @!UP0 UMOV UR6, 0x400 ;  /* 0x0000040000068882 */ /* 0x000fe20000000000 */
[----:B------:R-:W-:Y:S01]  /*0570*/  LEA.HI R2, R2, R5, RZ, 0x2 ;  /* 0x0000000502027211 */ /* 0x000fe200078f10ff */
[----:B------:R-:W-:-:S04]  /*0580*/  @!UP0 UIADD3 UR4, -UR4, 0x100000, URZ ;  /* 0x0010000004048890 */ /* 0x000fc8000fffe13f */
[----:B------:R-:W-:Y:S02]  /*0590*/  @!UP0 USHF.L.U32 UR5, UR4, 0xb, URZ ;  /* 0x0000000b04058899 */ /* 0x000fe4000800063f */
[----:B------:R-:W-:Y:S01]  /*05a0*/  @!UP0 USHF.L.U32 UR4, UR4, 0x1, URZ ;  /* 0x0000000104048899 */ /* 0x000fe2000800063f */
[----:B------:R-:W3:Y:S01]  /*05b0*/  F2I.U32.TRUNC.NTZ R8, R8 ;  /* 0x0000000800087305 */ /* 0x000ee2000020f000 */
[----:B------:R-:W-:Y:S01]  /*05c0*/  LOP3.LUT R12, R12, 0xfffffffc, RZ, 0xc0, !PT ;  /* 0xfffffffc0c0c7812 */ /* 0x000fe200078ec0ff */
[----:B------:R-:W-:Y:S01]  /*05d0*/  @!UP1 UMOV UR9, 0x400 ;  /* 0x0000040000099882 */ /* 0x000fe20000000000 */
[----:B------:R-:W-:Y:S01]  /*05e0*/  LOP3.LUT R2, R2, 0xfffffffc, RZ, 0xc0, !PT ;  /* 0xfffffffc02027812 */ /* 0x000fe200078ec0ff */
[----:B------:R-:W-:Y:S01]  /*05f0*/  VOTEU.ALL UP2, P1 ;  /* 0x00000000003f7886 */ /* 0x000fe20000840000 */
[----:B------:R-:W-:Y:S01]  /*0600*/  VOTEU.ALL UP3, P1 ;  /* 0x00000000003f7886 */ /* 0x000fe20000860000 */
[----:B------:R-:W-:Y:S01]  /*0610*/  IMAD.IADD R12, R9, 0x1, -R12 ;  /* 0x00000001090c7824 */ /* 0x000fe200078e0a0c */
[----:B------:R-:W-:Y:S01]  /*0620*/  VOTEU.ALL UP4, P1 ;  /* 0x00000000003f7886 */ /* 0x000fe20000880000 */
[----:B------:R-:W-:Y:S01]  /*0630*/  IMAD.IADD R5, R5, 0x1, -R2 ;  /* 0x0000000105057824 */ /* 0x000fe200078e0a02 */
[----:B------:R-:W-:Y:S01]  /*0640*/  VOTEU.ALL UP5, P1 ;  /* 0x00000000003f7886 */ /* 0x000fe200008a0000 */
[----:B------:R-:W-:Y:S01]  /*0650*/  IMAD R11, R11, 0x4, R12 ;  /* 0x000000040b0b7824 */ /* 0x000fe200078e020c */
[----:B0-----:R-:W-:Y:S01]  /*0660*/  @!UP0 ULEA UR8, UR7, UR6, 0x18 ;  /* 0x0000000607088291 */ /* 0x001fe2000f8ec03f */
[----:B-1----:R-:W-:Y:S01]  /*0670*/  IMAD.MOV R13, RZ, RZ, -R13 ;  /* 0x000000ffff0d7224 */ /* 0x002fe200078e0a0d */
[----:B------:R-:W-:-:S04]  /*0680*/  @!UP1 UIADD3 UR6, -UR11, 0x100000, URZ ;  /* 0x001000000b069890 */ /* 0x000fc8000fffe13f */
[----:B------:R-:W-:Y:S02]  /*0690*/  @!UP1 USHF.L.U32 UR7, UR6, 0xb, URZ ;  /* 0x0000000b06079899 */ /* 0x000fe4000800063f */
[----:B------:R-:W-:Y:S01]  /*06a0*/  @!UP1 USHF.L.U32 UR6, UR6, 0x1, URZ ;  /* 0x0000000106069899 */ /* 0x000fe2000800063f */
[----:B------:R-:W-:Y:S01]  /*06b0*/  IMAD.SHL.U32 R154, R11, 0x4, RZ ;  /* 0x000000040b9a7824 */ /* 0x000fe200078e00ff */
[----:B------:R-:W-:Y:S01]  /*06c0*/  ISETP.NE.AND P1, PT, R5, 0x3, PT ;  /* 0x000000030500780c */ /* 0x000fe20003f25270 */
[----:B---3--:R-:W-:Y:S01]  /*06d0*/  IMAD.MOV R24, RZ, RZ, -R8 ;  /* 0x000000ffff187224 */ /* 0x008fe200078e0a08 */
[----:B----4-:R-:W-:Y:S01]  /*06e0*/  ISETP.EQ.U32.AND P3, PT, R15, 0x1, PT ;  /* 0x000000010f00780c */ /* 0x010fe20003f62070 */
[----:B------:R-:W-:Y:S01]  /*06f0*/  VOTEU.ALL UP0, P0 ;  /* 0x00000000003f7886 */ /* 0x000fe20000000000 */
[----:B--2---:R-:W-:Y:S01]  /*0700*/  @!UP1 ULEA UR9, UR10, UR9, 0x18 ;  /* 0x000000090a099291 */ /* 0x004fe2000f8ec03f */
[----:B------:R-:W-:Y:S01]  /*0710*/  IMAD R9, R21, R24, R6 ;  /* 0x0000001815097224 */ /* 0x000fe200078e0206 */
[----:B------:R-:W-:Y:S01]  /*0720*/  LOP3.LUT R154, R11, 0xc, R154, 0x78, !PT ;  /* 0x0000000c0b9a7812 */ /* 0x000fe200078e789a */
[----:B-----5:R-:W-:Y:S01]  /*0730*/  IMAD R20, R14, R13, UR12 ;  /* 0x0000000c0e147e24 */ /* 0x020fe2000f8e020d */
[----:B------:R-:W-:Y:S01]  /*0740*/  VOTEU.ALL UP1, P0 ;  /* 0x00000000003f7886 */ /* 0x000fe20000020000 */
[----:B------:R-:W-:Y:S01]  /*0750*/  LOP3.LUT P0, RZ, R3, 0x7, RZ, 0xc0, !PT ;  /* 0x0000000703ff7812 */ /* 0x000fe2000780c0ff */
[----:B------:R-:W0:Y:S02]  /*0760*/  FENCE.VIEW.ASYNC.S ;  /* 0x00000000000073c6 */ /* 0x000e240000000000 */
[----:B0-----:R0:W1:Y:S01]  /*0770*/  @!UP0 SYNCS.EXCH.64 URZ, [UR8+0x60], UR4 ;  /* 0x00006004083f85b2 */ /* 0x0010620008000100 */
[----:B------:R-:W-:Y:S01]  /*0780*/  ISETP.NE.AND P4, PT, R9, R154, PT ;  /* 0x0000009a0900720c */ /* 0x000fe20003f85270 */
[----:B------:R0:W2:Y:S01]  /*0790*/  SHFL.IDX PT, R14, R7, RZ, 0x1f ;  /* 0x00001fff070e7589 */ /* 0x0000a200000e0000 */
[----:B------:R-:W-:-:S02]  /*07a0*/  ISETP.EQ.OR P1, PT, R5, RZ, !P1 ;  /* 0x000000ff0500720c */ /* 0x000fc40004f22670 */
[----:B------:R-:W-:Y:S02]  /*07b0*/  ISETP.LT.U32.AND P0, PT, R154, 0x2, !P0 ;  /* 0x000000029a00780c */ /* 0x000fe40004701070 */
[----:B------:R-:W-:Y:S02]  /*07c0*/  ISETP.EQ.OR P4, PT, R20, RZ, !P4 ;  /* 0x000000ff1400720c */ /* 0x000fe40006782670 */
[----:B------:R-:W-:Y:S02]  /*07d0*/  ISETP.EQ.AND P1, PT, R10, RZ, P1 ;  /* 0x000000ff0a00720c */ /* 0x000fe40000f22270 */
[----:B------:R-:W-:Y:S02]  /*07e0*/  PLOP3.LUT P0, PT, P0, P4, PT, 0x80, 0x0 ;  /* 0x000000000000781c */ /* 0x000fe40000709070 */
[----:B------:R-:W-:Y:S02]  /*07f0*/  SEL R16, RZ, 0x1, !P1 ;  /* 0x00000001ff107807 */ /* 0x000fe40004800000 */
[----:B------:R-:W-:Y:S01]  /*0800*/  P2R R155, PR, RZ, 0x1 ;  /* 0x00000001ff9b7803 */ /* 0x000fe20000000000 */
[----:B------:R0:W3:Y:S01]  /*0810*/  @!UP1 SYNCS.EXCH.64 URZ, [UR8+0x68], UR4 ;  /* 0x00006804083f95b2 */ /* 0x0000e20008000100 */
[----:B------:R-:W-:Y:S01]  /*0820*/  NOP ;  /* 0x0000000000007918 */ /* 0x000fe20000000000 */
[----:B------:R-:W-:Y:S01]  /*0830*/  SEL R16, R16, 0x2, P5 ;  /* 0x0000000210107807 */ /* 0x000fe20002800000 */
[----:B------:R0:W4:Y:S01]  /*0840*/  @!UP2 SYNCS.EXCH.64 URZ, [UR9+0x40], UR6 ;  /* 0x00004006093fa5b2 */ /* 0x0001220008000100 */
[----:B------:R0:W0:Y:S01]  /*0850*/  @!UP3 SYNCS.EXCH.64 URZ, [UR9+0x48], UR6 ;  /* 0x00004806093fb5b2 */ /* 0x0000220008000100 */
[----:B------:R0:W0:Y:S01]  /*0860*/  @!UP4 SYNCS.EXCH.64 URZ, [UR9+0x50], UR6 ;  /* 0x00005006093fc5b2 */ /* 0x0000220008000100 */
[----:B------:R0:W0:Y:S01]  /*0870*/  @!UP5 SYNCS.EXCH.64 URZ, [UR9+0x58], UR6 ;  /* 0x00005806093fd5b2 */ /* 0x0000220008000100 */
[----:B------:R-:W-:Y:S01]  /*0880*/  NOP ;  /* 0x0000000000007918 */ /* 0x000fe20000000000 */
[----:B-1----:R-:W-:Y:S05]  /*0890*/  @!P3 BRA `(.L_x_3) ;  /* 0x000000000008b947 */ /* 0x002fea0003800000 */
[----:B0--34-:R-:W-:Y:S01]  /*08a0*/  UCGABAR_ARV ;  /* 0x00000000000079c7 */ /* 0x019fe20008000000 */
[----:B------:R-:W-:Y:S05]  /*08b0*/  BRA `(.L_x_4) ;  /* 0x0000000000047947 */ /* 0x000fea0003800000 */
.L_x_3:
[----:B0--34-:R-:W-:Y:S01]  /*08c0*/  NOP ;  /* 0x0000000000007918 */ /* 0x019fe20000000000 */
.L_x_4:
[----:B------:R-:W-:Y:S01]  /*08d0*/  ULDC.64 UR4, c[0x0][0x598] ;  /* 0x0001660000047ab9 */ /* 0x000fe20000000a00 */
[----:B------:R-:W-:Y:S01]  /*08e0*/  ULDC.64 UR36, c[0x0][0x208] ;  /* 0x0000820000247ab9 */ /* 0x000fe20000000a00 */
[----:B------:R-:W-:-:S04]  /*08f0*/  ISETP.NE.U32.AND P0, PT, RZ, UR4, PT ;  /* 0x00000004ff007c0c */ /* 0x000fc8000bf05070 */
[----:B------:R-:W-:-:S13]  /*0900*/  ISETP.NE.AND.EX P0, PT, RZ, UR5, PT, P0 ;  /* 0x00000005ff007c0c */ /* 0x000fda000bf05300 */
[----:B------:R-:W-:Y:S05]  /*0910*/  @!P0 BRA `(.L_x_5) ;  /* 0x00000000001c8947 */ /* 0x000fea0003800000 */
[----:B------:R-:W0:Y:S02]  /*0920*/  LDC.64 R8, c[0x0][0x598] ;  /* 0x00016600ff087b82 */ /* 0x000e240000000a00 */
[----:B0-----:R-:W3:Y:S02]  /*0930*/  LDG.E.64 R8, desc[UR36][R8.64] ;  /* 0x0000002408087981 */ /* 0x001ee4000c1e1b00 */
[----:B---3--:R-:W-:-:S04]  /*0940*/  ISETP.NE.U32.AND P0, PT, R8, RZ, PT ;  /* 0x000000ff0800720c */ /* 0x008fc80003f05070 */
[----:B------:R-:W-:-:S13]  /*0950*/  ISETP.NE.AND.EX P0, PT, R9, RZ, PT, P0 ;  /* 0x000000ff0900720c */ /* 0x000fda0003f05300 */
[----:B------:R-:W-:Y:S05]  /*0960*/  @!P0 BRA `(.L_x_5) ;  /* 0x0000000000088947 */ /* 0x000fea0003800000 */
[----:B------:R0:W5:Y:S01]  /*0970*/  LD.E R153, desc[UR36][R8.64] ;  /* 0x0000002408997980 */ /* 0x000162000c101900 */
[----:B------:R-:W-:Y:S05]  /*0980*/  BRA `(.L_x_6) ;  /* 0x0000000000247947 */ /* 0x000fea0003800000 */
.L_x_5:
[----:B------:R-:W-:Y:S02]  /*0990*/  ULDC.64 UR4, c[0x0][0x588] ;  /* 0x0001620000047ab9 */ /* 0x000fe40000000a00 */
[----:B------:R-:W-:-:S04]  /*09a0*/  ISETP.NE.U32.AND P0, PT, RZ, UR4, PT ;  /* 0x00000004ff007c0c */ /* 0x000fc8000bf05070 */
[----:B------:R-:W-:-:S13]  /*09b0*/  ISETP.NE.AND.EX P0, PT, RZ, UR5, PT, P0 ;  /* 0x00000005ff007c0c */ /* 0x000fda000bf05300 */
[----:B------:R-:W-:Y:S05]  /*09c0*/  @!P0 BRA `(.L_x_7) ;  /* 0x00000000000c8947 */ /* 0x000fea0003800000 */
[----:B------:R-:W0:Y:S02]  /*09d0*/  LDC.64 R8, c[0x0][0x588] ;  /* 0x00016200ff087b82 */ /* 0x000e240000000a00 */
[----:B0-----:R1:W5:Y:S01]  /*09e0*/  LDG.E R153, desc[UR36][R8.64] ;  /* 0x0000002408997981 */ /* 0x001362000c1e1900 */
[----:B------:R-:W-:Y:S05]  /*09f0*/  BRA `(.L_x_6) ;  /* 0x0000000000087947 */ /* 0x000fea0003800000 */
.L_x_7:
[----:B------:R-:W-:Y:S02]  /*0a00*/  ULDC UR4, c[0x0][0x580] ;  /* 0x0001600000047ab9 */ /* 0x000fe40000000800 */
[----:B------:R-:W-:-:S07]  /*0a10*/  IMAD.U32 R153, RZ, RZ, UR4 ;  /* 0x00000004ff997e24 */ /* 0x000fce000f8e00ff */
.L_x_6:
[----:B------:R-:W-:Y:S02]  /*0a20*/  ULDC.64 UR4, c[0x0][0x5a0] ;  /* 0x0001680000047ab9 */ /* 0x000fe40000000a00 */
[----:B------:R-:W-:-:S04]  /*0a30*/  ISETP.NE.U32.AND P0, PT, RZ, UR4, PT ;  /* 0x00000004ff007c0c */ /* 0x000fc8000bf05070 */
[----:B------:R-:W-:-:S13]  /*0a40*/  ISETP.NE.AND.EX P0, PT, RZ, UR5, PT, P0 ;  /* 0x00000005ff007c0c */ /* 0x000fda000bf05300 */
[----:B------:R-:W-:Y:S05]  /*0a50*/  @!P0 BRA `(.L_x_8) ;  /* 0x00000000001c8947 */ /* 0x000fea0003800000 */
[----:B01----:R-:W0:Y:S02]  /*0a60*/  LDC.64 R8, c[0x0][0x5a0] ;  /* 0x00016800ff087b82 */ /* 0x003e240000000a00 */
[----:B0-----:R-:W3:Y:S02]  /*0a70*/  LDG.E.64 R8, desc[UR36][R8.64] ;  /* 0x0000002408087981 */ /* 0x001ee4000c1e1b00 */
[----:B---3--:R-:W-:-:S04]  /*0a80*/  ISETP.NE.U32.AND P0, PT, R8, RZ, PT ;  /* 0x000000ff0800720c */ /* 0x008fc80003f05070 */
[----:B------:R-:W-:-:S13]  /*0a90*/  ISETP.NE.AND.EX P0, PT, R9, RZ, PT, P0 ;  /* 0x000000ff0900720c */ /* 0x000fda0003f05300 */
[----:B------:R-:W-:Y:S05]  /*0aa0*/  @!P0 BRA `(.L_x_8) ;  /* 0x0000000000088947 */ /* 0x000fea0003800000 */
[----:B------:R0:W5:Y:S01]  /*0ab0*/  LD.E R152, desc[UR36][R8.64] ;  /* 0x0000002408987980 */ /* 0x000162000c101900 */
[----:B------:R-:W-:Y:S05]  /*0ac0*/  BRA `(.L_x_9) ;  /* 0x0000000000247947 */ /* 0x000fea0003800000 */
.L_x_8:
[----:B------:R-:W-:Y:S02]  /*0ad0*/  ULDC.64 UR4, c[0x0][0x590] ;  /* 0x0001640000047ab9 */ /* 0x000fe40000000a00 */
[----:B------:R-:W-:-:S04]  /*0ae0*/  ISETP.NE.U32.AND P0, PT, RZ, UR4, PT ;  /* 0x00000004ff007c0c */ /* 0x000fc8000bf05070 */
[----:B------:R-:W-:-:S13]  /*0af0*/  ISETP.NE.AND.EX P0, PT, RZ, UR5, PT, P0 ;  /* 0x00000005ff007c0c */ /* 0x000fda000bf05300 */
[----:B------:R-:W-:Y:S05]  /*0b00*/  @!P0 BRA `(.L_x_10) ;  /* 0x00000000000c8947 */ /* 0x000fea0003800000 */
[----:B01----:R-:W0:Y:S02]  /*0b10*/  LDC.64 R8, c[0x0][0x590] ;  /* 0x00016400ff087b82 */ /* 0x003e240000000a00 */
[----:B0-----:R1:W5:Y:S01]  /*0b20*/  LDG.E R152, desc[UR36][R8.64] ;  /* 0x0000002408987981 */ /* 0x001362000c1e1900 */
[----:B------:R-:W-:Y:S05]  /*0b30*/  BRA `(.L_x_9) ;  /* 0x0000000000087947 */ /* 0x000fea0003800000 */
.L_x_10:
[----:B------:R-:W-:Y:S02]  /*0b40*/  ULDC UR4, c[0x0][0x584] ;  /* 0x0001610000047ab9 */ /* 0x000fe40000000800 */
[----:B------:R-:W-:-:S07]  /*0b50*/  IMAD.U32 R152, RZ, RZ, UR4 ;  /* 0x00000004ff987e24 */ /* 0x000fce000f8e00ff */
.L_x_9:
[----:B------:R-:W3:Y:S01]  /*0b60*/  LDC R2, c[0x0][0x65c] ;  /* 0x00019700ff027b82 */ /* 0x000ee20000000800 */
[----:B------:R-:W-:Y:S01]  /*0b70*/  ULDC UR6, c[0x0][0x28c] ;  /* 0x0000a30000067ab9 */ /* 0x000fe20000000800 */
[----:B------:R-:W-:Y:S01]  /*0b80*/  ISETP.NE.AND P0, PT, R10, 0x2, PT ;  /* 0x000000020a00780c */ /* 0x000fe20003f05270 */
[----:B------:R-:W-:Y:S01]  /*0b90*/  UIADD3 UR6, UR6, 0x3f, URZ ;  /* 0x0000003f06067890 */ /* 0x000fe2000fffe03f */
[----:B01----:R-:W-:Y:S01]  /*0ba0*/  IMAD.U32 R8, RZ, RZ, UR12 ;  /* 0x0000000cff087e24 */ /* 0x003fe2000f8e00ff */
[----:B------:R-:W-:Y:S01]  /*0bb0*/  UMOV UR39, URZ ;  /* 0x0000003f00277c82 */ /* 0x000fe20008000000 */
[----:B------:R-:W-:Y:S01]  /*0bc0*/  IMAD.MOV.U32 R9, RZ, RZ, RZ ;  /* 0x000000ffff097224 */ /* 0x000fe200078e00ff */
[----:B------:R-:W-:Y:S01]  /*0bd0*/  USHF.R.S32.HI UR7, URZ, 0x1f, UR6 ;  /* 0x0000001f3f077899 */ /* 0x000fe20008011406 */
[----:B------:R-:W-:Y:S01]  /*0be0*/  UMOV UR38, URZ ;  /* 0x0000003f00267c82 */ /* 0x000fe20008000000 */
[----:B------:R-:W-:Y:S02]  /*0bf0*/  ULDC.64 UR8, c[0x0][0x650] ;  /* 0x0001940000087ab9 */ /* 0x000fe40000000a00 */
[----:B------:R-:W-:-:S04]  /*0c00*/  ULEA.HI UR7, UR7, UR6, URZ, 0x6 ;  /* 0x0000000607077291 */ /* 0x000fc8000f8f303f */
[----:B------:R-:W-:Y:S01]  /*0c10*/  USHF.R.S32.HI UR40, URZ, 0x6, UR7 ;  /* 0x000000063f287899 */ /* 0x000fe20008011407 */
[----:B---3--:R-:W-:-:S13]  /*0c20*/  ISETP.NE.AND P1, PT, R2, 0x1, PT ;  /* 0x000000010200780c */ /* 0x008fda0003f25270 */
[----:B------:R-:W0:Y:S01]  /*0c30*/  @P1 LDC R19, c[0x0][0x10] ;  /* 0x00000400ff131b82 */ /* 0x000e220000000800 */
[----:B------:R-:W-:Y:S02]  /*0c40*/  @P1 IMAD.MOV.U32 R7, RZ, RZ, RZ ;  /* 0x000000ffff071224 */ /* 0x000fe400078e00ff */
[----:B------:R-:W-:-:S05]  /*0c50*/  @P1 IMAD.MOV.U32 R17, RZ, RZ, RZ ;  /* 0x000000ffff111224 */ /* 0x000fca00078e00ff */
[----:B------:R-:W1:Y:S01]  /*0c60*/  @!P1 LDC R11, c[0x0][0xc] ;  /* 0x00000300ff0b9b82 */ /* 0x000e620000000800 */
[----:B------:R-:W-:Y:S01]  /*0c70*/  ULDC UR4, c[0x0][0xc] ;  /* 0x0000030000047ab9 */ /* 0x000fe20000000800 */
[----:B------:R-:W-:Y:S02]  /*0c80*/  ULDC UR5, c[0x0][0x10] ;  /* 0x0000040000057ab9 */ /* 0x000fe40000000800 */
[----:B------:R-:W-:-:S04]  /*0c90*/  UIMAD.WIDE.U32 UR4, UR4, UR5, URZ ;  /* 0x00000005040472a5 */ /* 0x000fc8000f8e003f */
[----:B------:R-:W3:Y:S01]  /*0ca0*/  LDC R2, c[0x0][0x14] ;  /* 0x00000500ff027b82 */ /* 0x000ee20000000800 */
[----:B0-----:R-:W-:-:S04]  /*0cb0*/  @P1 IMAD.WIDE.U32 R18, R19, UR12, R6 ;  /* 0x0000000c13121c25 */ /* 0x001fc8000f8e0006 */
[----:B------:R-:W-:Y:S02]  /*0cc0*/  @P1 IMAD.IADD R17, R19, 0x1, R17 ;  /* 0x0000000113111824 */ /* 0x000fe400078e0211 */
[----:B-1----:R-:W-:-:S04]  /*0cd0*/  @!P1 IMAD.WIDE.U32 R8, R6, R11, R8 ;  /* 0x0000000b06089225 */ /* 0x002fc800078e0008 */
[----:B------:R-:W-:Y:S02]  /*0ce0*/  @!P1 IMAD.MOV.U32 R18, RZ, RZ, R8 ;  /* 0x000000ffff129224 */ /* 0x000fe400078e0008 */
[----:B------:R-:W-:Y:S02]  /*0cf0*/  @!P1 IMAD.MOV.U32 R17, RZ, RZ, R9 ;  /* 0x000000ffff119224 */ /* 0x000fe400078e0009 */
[----:B---3--:R-:W-:-:S04]  /*0d00*/  IMAD.WIDE.U32 R12, R2, UR4, RZ ;  /* 0x00000004020c7c25 */ /* 0x008fc8000f8e00ff */
[----:B------:R-:W-:Y:S01]  /*0d10*/  IMAD R23, R2, UR5, RZ ;  /* 0x0000000502177c24 */ /* 0x000fe2000f8e02ff */
[----:B------:R0:W-:Y:S03]  /*0d20*/  STL.64 [R1], R12 ;  /* 0x0000000c01007387 */ /* 0x0001e60000100a00 */
[----:B------:R-:W-:Y:S01]  /*0d30*/  IMAD.IADD R23, R13, 0x1, R23 ;  /* 0x000000010d177824 */ /* 0x000fe200078e0217 */
[----:B------:R-:W-:Y:S06]  /*0d40*/  @P0 BRA `(.L_x_11) ;  /* 0x0000000000200947 */ /* 0x000fec0003800000 */
[----:B------:R-:W-:Y:S01]  /*0d50*/  UISETP.GE.U32.AND UP0, UPT, UR40, 0x3, UPT ;  /* 0x000000032800788c */ /* 0x000fe2000bf06070 */
[----:B------:R-:W-:Y:S01]  /*0d60*/  IADD3 R18, P0, R18, R12, RZ ;  /* 0x0000000c12127210 */ /* 0x000fe20007f1e0ff */
[----:B------:R-:W-:Y:S01]  /*0d70*/  UIMAD.WIDE.U32 UR4, UR40, -0x55555555, URZ ;  /* 0xaaaaaaab280478a5 */ /* 0x000fe2000f8e003f */
[----:B------:R-:W-:-:S03]  /*0d80*/  UMOV UR38, URZ ;  /* 0x0000003f00267c82 */ /* 0x000fc60008000000 */
[----:B------:R-:W-:Y:S01]  /*0d90*/  USHF.R.U32.HI UR4, URZ, 0x1, UR5 ;  /* 0x000000013f047899 */ /* 0x000fe20008011605 */
[----:B------:R-:W-:-:S03]  /*0da0*/  IMAD.X R17, R23, 0x1, R17, P0 ;  /* 0x0000000117117824 */ /* 0x000fc600000e0611 */
[----:B------:R-:W-:Y:S02]  /*0db0*/  UIMAD UR39, UR4, -0x3, UR40 ;  /* 0xfffffffd042778a4 */ /* 0x000fe4000f8e0228 */
[----:B------:R-:W-:-:S12]  /*0dc0*/  @UP0 ULOP3.LUT UR38, UR4, 0x1, URZ, 0xc0, !UPT ;  /* 0x0000000104260892 */ /* 0x000fd8000f8ec03f */
.L_x_11:
[----:B------:R-:W-:Y:S01]  /*0dd0*/  ISETP.GE.U32.AND P0, PT, R18, UR8, PT ;  /* 0x0000000812007c0c */ /* 0x000fe2000bf06070 */
[----:B------:R-:W-:Y:S01]  /*0de0*/  IMAD.MOV.U32 R19, RZ, RZ, -0x1 ;  /* 0xffffffffff137424 */ /* 0x000fe200078e00ff */
[----:B------:R-:W-:Y:S01]  /*0df0*/  PRMT R8, RZ, 0x7610, R8 ;  /* 0x00007610ff087816 */ /* 0x000fe20000000008 */
[----:B------:R-:W-:Y:S01]  /*0e00*/  IMAD.MOV.U32 R22, RZ, RZ, -0x1 ;  /* 0xffffffffff167424 */ /* 0x000fe200078e00ff */
[----:B------:R-:W-:Y:S01]  /*0e10*/  ISETP.GE.U32.AND.EX P0, PT, R17, UR9, PT, P0 ;  /* 0x0000000911007c0c */ /* 0x000fe2000bf06100 */
[----:B------:R-:W-:-:S12]  /*0e20*/  IMAD.MOV.U32 R2, RZ, RZ, -0x1 ;  /* 0xffffffffff027424 */ /* 0x000fd800078e00ff */
[----:B------:R-:W-:Y:S05]  /*0e30*/  @P0 BRA `(.L_x_12) ;  /* 0x00000004002c0947 */ /* 0x000fea0003800000 */
[----:B------:R-:W1:Y:S01]  /*0e40*/  LDC.64 R26, c[0x0][0x628] ;  /* 0x00018a00ff1a7b82 */ /* 0x000e620000000a00 */
[----:B------:R-:W-:Y:S02]  /*0e50*/  IMAD.MOV.U32 R8, RZ, RZ, R18 ;  /* 0x000000ffff087224 */ /* 0x000fe400078e0012 */
[----:B------:R-:W-:-:S05]  /*0e60*/  IMAD.MOV.U32 R9, RZ, RZ, R17 ;  /* 0x000000ffff097224 */ /* 0x000fca00078e0011 */
[----:B------:R-:W3:Y:S08]  /*0e70*/  LDC R2, c[0x0][0x630] ;  /* 0x00018c00ff027b82 */ /* 0x000ef00000000800 */
[----:B------:R-:W4:Y:S01]  /*0e80*/  LDC.64 R28, c[0x0][0x620] ;  /* 0x00018800ff1c7b82 */ /* 0x000f220000000a00 */
[----:B-1----:R-:W-:-:S04]  /*0e90*/  ISETP.NE.U32.AND P0, PT, R26, RZ, PT ;  /* 0x000000ff1a00720c */ /* 0x002fc80003f05070 */
[----:B------:R-:W-:-:S13]  /*0ea0*/  ISETP.NE.AND.EX P0, PT, R27, RZ, PT, P0 ;  /* 0x000000ff1b00720c */ /* 0x000fda0003f05300 */
[----:B---34-:R-:W-:Y:S05]  /*0eb0*/  @!P0 BRA `(.L_x_13) ;  /* 0x0000000000288947 */ /* 0x018fea0003800000 */
[----:B0-----:R-:W0:Y:S02]  /*0ec0*/  LDC R13, c[0x0][0x634] ;  /* 0x00018d00ff0d7b82 */ /* 0x001e240000000800 */
[----:B0-----:R-:W-:-:S05]  /*0ed0*/  IADD3 R13, P0, R18, R13, RZ ;  /* 0x0000000d120d7210 */ /* 0x001fca0007f1e0ff */
[----:B------:R-:W-:-:S04]  /*0ee0*/  IMAD.X R15, RZ, RZ, R17, P0 ;  /* 0x000000ffff0f7224 */ /* 0x000fc800000e0611 */
[----:B------:R-:W-:-:S04]  /*0ef0*/  IMAD.WIDE.U32 R8, R15, R26, RZ ;  /* 0x0000001a0f087225 */ /* 0x000fc800078e00ff */
[----:B------:R-:W-:-:S04]  /*0f00*/  IMAD.WIDE.U32 R10, P0, R13, R27, R8 ;  /* 0x0000001b0d0a7225 */ /* 0x000fc80007800008 */
[----:B------:R-:W-:-:S04]  /*0f10*/  IMAD.WIDE.U32 R8, R13, R26, RZ ;  /* 0x0000001a0d087225 */ /* 0x000fc800078e00ff */
[----:B------:R-:W-:Y:S01]  /*0f20*/  IMAD.X R13, RZ, RZ, RZ, P0 ;  /* 0x000000ffff0d7224 */ /* 0x000fe200000e06ff */
[----:B------:R-:W-:Y:S01]  /*0f30*/  IADD3 RZ, P0, R9, R10, RZ ;  /* 0x0000000a09ff7210 */ /* 0x000fe20007f1e0ff */
[----:B------:R-:W-:-:S04]  /*0f40*/  IMAD.MOV.U32 R12, RZ, RZ, R11 ;  /* 0x000000ffff0c7224 */ /* 0x000fc800078e000b */
[----:B------:R-:W-:-:S08]  /*0f50*/  IMAD.WIDE.U32.X R8, R15, R27, R12, P0 ;  /* 0x0000001b0f087225 */ /* 0x000fd000000e040c */
.L_x_13:
[----:B------:R-:W1:Y:S01]  /*0f60*/  LDC.64 R32, c[0x0][0x640] ;  /* 0x00019000ff207b82 */ /* 0x000e620000000a00 */
[-C--:B------:R-:W-:Y:S01]  /*0f70*/  SHF.R.U64 R30, R8, R2.reuse, R9 ;  /* 0x00000002081e7219 */ /* 0x080fe20000001209 */
[----:B------:R-:W-:Y:S01]  /*0f80*/  IMAD.MOV.U32 R19, RZ, RZ, R17 ;  /* 0x000000ffff137224 */ /* 0x000fe200078e0011 */
[----:B------:R-:W-:Y:S02]  /*0f90*/  SHF.R.U32.HI R2, RZ, R2, R9 ;  /* 0x00000002ff027219 */ /* 0x000fe40000011609 */
[----:B------:R-:W-:-:S03]  /*0fa0*/  IADD3 R11, P0, RZ, -R30, RZ ;  /* 0x8000001eff0b7210 */ /* 0x000fc60007f1e0ff */
[----:B------:R-:W3:Y:S02]  /*0fb0*/  LDC R10, c[0x0][0x618] ;  /* 0x00018600ff0a7b82 */ /* 0x000ee40000000800 */
[----:B------:R-:W-:-:S04]  /*0fc0*/  IMAD.X R9, RZ, RZ, ~R2, P0 ;  /* 0x000000ffff097224 */ /* 0x000fc800000e0e02 */
[-C--:B------:R-:W-:Y:S02]  /*0fd0*/  IMAD R2, R9, R28.reuse, RZ ;  /* 0x0000001c09027224 */ /* 0x080fe400078e02ff */
[----:B0-----:R-:W0:Y:S01]  /*0fe0*/  LDC R13, c[0x0][0x608] ;  /* 0x00018200ff0d7b82 */ /* 0x001e220000000800 */
[----:B------:R-:W-:-:S04]  /*0ff0*/  IMAD.WIDE.U32 R8, R11, R28, R18 ;  /* 0x0000001c0b087225 */ /* 0x000fc800078e0012 */
[----:B------:R-:W-:Y:S02]  /*1000*/  IMAD R11, R11, R29, R2 ;  /* 0x0000001d0b0b7224 */ /* 0x000fe400078e0202 */
[----:B------:R-:W-:Y:S01]  /*1010*/  IMAD.MOV.U32 R2, RZ, RZ, -0x1 ;  /* 0xffffffffff027424 */ /* 0x000fe200078e00ff */
[----:B------:R-:W4:Y:S01]  /*1020*/  LDC R31, c[0x0][0x658] ;  /* 0x00019600ff1f7b82 */ /* 0x000f220000000800 */
[----:B------:R-:W-:Y:S01]  /*1030*/  IMAD.IADD R9, R9, 0x1, R11 ;  /* 0x0000000109097824 */ /* 0x000fe200078e020b */
[----:B-1----:R-:W-:Y:S01]  /*1040*/  ISETP.NE.U32.AND P0, PT, R32, RZ, PT ;  /* 0x000000ff2000720c */ /* 0x002fe20003f05070 */
[----:B------:R-:W-:-:S03]  /*1050*/  IMAD.MOV.U32 R28, RZ, RZ, 0x1 ;  /* 0x00000001ff1c7424 */ /* 0x000fc600078e00ff */
[----:B------:R-:W-:Y:S02]  /*1060*/  ISETP.NE.AND.EX P0, PT, R33, RZ, PT, P0 ;  /* 0x000000ff2100720c */ /* 0x000fe40003f05300 */
[----:B------:R-:W1:Y:S01]  /*1070*/  LDC R27, c[0x0][0x600] ;  /* 0x00018000ff1b7b82 */ /* 0x000e620000000800 */
[-CC-:B---3--:R-:W-:Y:S02]  /*1080*/  SHF.R.U64 R25, R8, R10.reuse, R9.reuse ;  /* 0x0000000a08197219 */ /* 0x188fe40000001209 */
[----:B------:R-:W-:-:S05]  /*1090*/  SHF.R.U32.HI R8, RZ, R10, R9 ;  /* 0x0000000aff087219 */ /* 0x000fca0000011609 */
[----:B------:R-:W3:Y:S01]  /*10a0*/  LDC R22, c[0x0][0x648] ;  /* 0x00019200ff167b82 */ /* 0x000ee20000000800 */
[-CC-:B0-----:R-:W-:Y:S02]  /*10b0*/  SHF.R.U64 R34, R25, R13.reuse, R8.reuse ;  /* 0x0000000d19227219 */ /* 0x181fe40000001208 */
[----:B------:R-:W-:-:S05]  /*10c0*/  SHF.R.U32.HI R8, RZ, R13, R8 ;  /* 0x0000000dff087219 */ /* 0x000fca0000011608 */
[----:B------:R-:W0:Y:S01]  /*10d0*/  LDC R26, c[0x0][0x638] ;  /* 0x00018e00ff1a7b82 */ /* 0x000e220000000800 */
[-CC-:B----4-:R-:W-:Y:S02]  /*10e0*/  SHF.R.U64 R36, R34, R31.reuse, R8.reuse ;  /* 0x0000001f22247219 */ /* 0x190fe40000001208 */
[-C--:B------:R-:W-:Y:S02]  /*10f0*/  SHF.L.U32 R2, R2, R31.reuse, RZ ;  /* 0x0000001f02027219 */ /* 0x080fe400000006ff */
[----:B------:R-:W-:Y:S01]  /*1100*/  SHF.R.U32.HI R9, RZ, R31, R8 ;  /* 0x0000001fff097219 */ /* 0x000fe20000011608 */
[----:B------:R-:W-:Y:S01]  /*1110*/  IMAD.MOV.U32 R8, RZ, RZ, R36 ;  /* 0x000000ffff087224 */ /* 0x000fe200078e0024 */
[----:B------:R-:W-:Y:S01]  /*1120*/  LOP3.LUT R15, RZ, R2, RZ, 0x33, !PT ;  /* 0x00000002ff0f7212 */ /* 0x000fe200078e33ff */
[----:B------:R-:W4:Y:S01]  /*1130*/  LDC R29, c[0x0][0x610] ;  /* 0x00018400ff1d7b82 */ /* 0x000f220000000800 */
[----:B------:R-:W-:Y:S05]  /*1140*/  @!P0 BRA `(.L_x_14) ;  /* 0x0000000000288947 */ /* 0x000fea0003800000 */
[----:B------:R-:W2:Y:S02]  /*1150*/  LDC R13, c[0x0][0x64c] ;  /* 0x00019300ff0d7b82 */ /* 0x000ea40000000800 */
[----:B--2---:R-:W-:-:S05]  /*1160*/  IADD3 R13, P0, R36, R13, RZ ;  /* 0x0000000d240d7210 */ /* 0x004fca0007f1e0ff */
        /* <DEDUP_REMOVED lines=8> */
.L_x_14:
[----:B---3--:R-:W-:Y:S01]  /*11f0*/  SHF.R.U64 R7, R8, R22, R9 ;  /* 0x0000001608077219 */ /* 0x008fe20000001209 */
[----:B-1----:R-:W-:Y:S01]  /*1200*/  VIADD R8, R27, 0xffffffff ;  /* 0xffffffff1b087836 */ /* 0x002fe20000000000 */
[----:B------:R-:W-:Y:S01]  /*1210*/  SHF.L.U32 R2, R28, R31, RZ ;  /* 0x0000001f1c027219 */ /* 0x000fe200000006ff */
[----:B------:R-:W-:Y:S01]  /*1220*/  @P1 IMAD R20, R21, R24, R6 ;  /* 0x0000001815141224 */ /* 0x000fe200078e0206 */
[----:B------:R-:W-:Y:S01]  /*1230*/  LOP3.LUT R15, R34, R15, RZ, 0xc0, !PT ;  /* 0x0000000f220f7212 */ /* 0x000fe200078ec0ff */
[----:B------:R-:W-:Y:S01]  /*1240*/  IMAD.MOV R9, RZ, RZ, -R7 ;  /* 0x000000ffff097224 */ /* 0x000fe200078e0a07 */
[----:B------:R-:W-:Y:S01]  /*1250*/  LOP3.LUT R8, R25, R8, RZ, 0xc0, !PT ;  /* 0x0000000819087212 */ /* 0x000fe200078ec0ff */
[----:B------:R-:W-:Y:S02]  /*1260*/  IMAD.MOV.U32 R6, RZ, RZ, 0x1 ;  /* 0x00000001ff067424 */ /* 0x000fe400078e00ff */
[----:B------:R-:W-:Y:S02]  /*1270*/  IMAD R15, R2, R7, R15 ;  /* 0x00000007020f7224 */ /* 0x000fe400078e020f */
[----:B0-----:R-:W-:-:S02]  /*1280*/  IMAD R2, R9, R26, R36 ;  /* 0x0000001a09027224 */ /* 0x001fc400078e0224 */
[----:B----4-:R-:W-:Y:S02]  /*1290*/  IMAD R19, R15, R29, R20 ;  /* 0x0000001d0f137224 */ /* 0x010fe400078e0214 */
[--C-:B------:R-:W-:Y:S01]  /*12a0*/  IMAD R2, R2, R27, R8.reuse ;  /* 0x0000001b02027224 */ /* 0x100fe200078e0208 */
[----:B------:R-:W-:-:S04]  /*12b0*/  PRMT R8, R6, 0x7610, R8 ;  /* 0x0000761006087816 */ /* 0x000fc80000000008 */
[----:B------:R-:W-:Y:S02]  /*12c0*/  SEL R22, R2, R19, !P1 ;  /* 0x0000001302167207 */ /* 0x000fe40004800000 */
[----:B------:R-:W-:Y:S01]  /*12d0*/  SEL R19, R19, R2, !P1 ;  /* 0x0000000213137207 */ /* 0x000fe20004800000 */
[----:B------:R-:W-:-:S07]  /*12e0*/  IMAD.MOV.U32 R2, RZ, RZ, R30 ;  /* 0x000000ffff027224 */ /* 0x000fce00078e001e */
.L_x_12:
[----:B------:R-:W-:Y:S05]  /*12f0*/  @!P3 BRA `(.L_x_15) ;  /* 0x00000000000cb947 */ /* 0x000fea0003800000 */
[----:B------:R-:W-:Y:S01]  /*1300*/  UCGABAR_WAIT ;  /* 0x0000000000007dc7 */ /* 0x000fe20008000000 */
[----:B------:R-:W-:Y:S01]  /*1310*/  CCTL.IVALL ;  /* 0x00000000ff00798f */ /* 0x000fe20002000000 */
[----:B------:R-:W-:Y:S05]  /*1320*/  BRA `(.L_x_16) ;  /* 0x0000000000047947 */ /* 0x000fea0003800000 */
.L_x_15:
[----:B------:R-:W-:Y:S06]  /*1330*/  BAR.SYNC.DEFER_BLOCKING 0x0 ;  /* 0x0000000000007b1d */ /* 0x000fec0000010000 */
.L_x_16:
[----:B------:R-:W-:Y:S05]  /*1340*/  @!P2 BRA `(.L_x_17) ;  /* 0x0000007400a4a947 */ /* 0x000fea0003800000 */
[----:B------:R-:W-:-:S13]  /*1350*/  ISETP.GT.U32.AND P0, PT, R35, 0x1, PT ;  /* 0x000000012300780c */ /* 0x000fda0003f04070 */
[----:B------:R-:W-:Y:S05]  /*1360*/  @P0 EXIT ;  /* 0x000000000000094d */ /* 0x000fea0003800000 */
.L_x_18:
[----:B------:R-:W-:-:S08]  /*1370*/  NOP ;  /* 0x0000000000007918 */ /* 0x000fd00000000000 */
[----:B------:R-:W1:Y:S02]  /*1380*/  USETMAXREG.TRY_ALLOC.CTAPOOL UP0, 0xe8 ;  /* 0x000000e8000079c8 */ /* 0x000e640008000600 */
[----:B-1----:R-:W-:-:S13]  /*1390*/  PLOP3.LUT P0, PT, PT, PT, UP0, 0x80, 0x0 ;  /* 0x000000000000781c */ /* 0x002fda0003f0f008 */
[----:B------:R-:W-:Y:S05]  /*13a0*/  @!P0 BRA `(.L_x_18) ;  /* 0xfffffffc00f08947 */ /* 0x000fea000383ffff */
[----:B------:R-:W-:-:S13]  /*13b0*/  LOP3.LUT P0, RZ, R8, 0xff, RZ, 0xc0, !PT ;  /* 0x000000ff08ff7812 */ /* 0x000fda000780c0ff */
[----:B------:R-:W-:Y:S05]  /*13c0*/  @!P0 EXIT ;  /* 0x000000000000894d */ /* 0x000fea0003800000 */
[----:B------:R-:W1:Y:S01]  /*13d0*/  S2UR UR4, SR_CgaCtaId ;  /* 0x00000000000479c3 */ /* 0x000e620000008800 */
[----:B--2---:R-:W-:Y:S01]  /*13e0*/  VIADD R14, R14, 0xffffffff ;  /* 0xffffffff0e0e7836 */ /* 0x004fe20000000000 */
[CC--:B------:R-:W-:Y:S01]  /*13f0*/  LEA.HI R4, R0.reuse, R3.reuse, RZ, 0x2 ;  /* 0x0000000300047211 */ /* 0x0c0fe200078f10ff */
[----:B------:R-:W-:Y:S01]  /*1400*/  UMOV UR41, 0x400 ;  /* 0x0000040000297882 */ /* 0x000fe20000000000 */
[----:B------:R-:W-:Y:S01]  /*1410*/  LEA.HI R0, R0, R3, RZ, 0x5 ;  /* 0x0000000300007211 */ /* 0x000fe200078f28ff */
[----:B------:R-:W-:Y:S01]  /*1420*/  UISETP.LT.AND UP0, UPT, UR40, 0x1, UPT ;  /* 0x000000012800788c */ /* 0x000fe2000bf01270 */
[----:B------:R-:W-:Y:S01]  /*1430*/  R2UR UR42, R14 ;  /* 0x000000000e2a72ca */ /* 0x000fe200000e0000 */
[----:B------:R-:W-:Y:S01]  /*1440*/  ULDC UR5, c[0x0][0x284] ;  /* 0x0000a10000057ab9 */ /* 0x000fe20000000800 */
[--C-:B------:R-:W-:Y:S01]  /*1450*/  SHF.R.S32.HI R156, RZ, 0x2, R4.reuse ;  /* 0x00000002ff9c7819 */ /* 0x100fe20000011404 */
[----:B------:R-:W-:Y:S01]  /*1460*/  USEL UR43, UR40, 0x1, UP0 ;  /* 0x00000001282b7887 */ /* 0x000fe20008000000 */
[----:B------:R-:W-:Y:S01]  /*1470*/  SHF.R.S32.HI R5, RZ, 0x1f, R4 ;  /* 0x0000001fff057819 */ /* 0x000fe20000011404 */
[----:B------:R-:W-:Y:S01]  /*1480*/  USHF.L.U32 UR44, UR40, 0x1, URZ ;  /* 0x00000001282c7899 */ /* 0x000fe2000800063f */
[----:B------:R-:W-:Y:S01]  /*1490*/  LOP3.LUT R158, R4, 0xfffffffc, RZ, 0xc0, !PT ;  /* 0xfffffffc049e7812 */ /* 0x000fe200078ec0ff */
[----:B------:R-:W-:Y:S01]  /*14a0*/  UIADD3 UR43, -UR43, UR40, URZ ;  /* 0x000000282b2b7290 */ /* 0x000fe2000fffe13f */
[----:B------:R-:W-:-:S02]  /*14b0*/  LEA.HI R5, R5, R156, RZ, 0x3 ;  /* 0x0000009c05057211 */ /* 0x000fc400078f18ff */
[----:B------:R-:W-:Y:S01]  /*14c0*/  ISETP.NE.AND P0, PT, R14, RZ, PT ;  /* 0x000000ff0e00720c */ /* 0x000fe20003f05270 */
[----:B------:R-:W-:Y:S01]  /*14d0*/  IMAD.IADD R158, R3, 0x1, -R158 ;  /* 0x00000001039e7824 */ /* 0x000fe200078e0a9e */
[----:B------:R-:W-:Y:S01]  /*14e0*/  LOP3.LUT R5, R5, 0xfffffff8, RZ, 0xc0, !PT ;  /* 0xfffffff805057812 */ /* 0x000fe200078ec0ff */
[----:B------:R-:W-:Y:S01]  /*14f0*/  USHF.L.U32 UR42, UR42, 0x3, URZ ;  /* 0x000000032a2a7899 */ /* 0x000fe2000800063f */
[----:B------:R-:W-:-:S03]  /*1500*/  SEL R165, RZ, 0x1, P0 ;  /* 0x00000001ffa57807 */ /* 0x000fc60000000000 */
[----:B------:R-:W-:Y:S01]  /*1510*/  IMAD.IADD R156, R156, 0x1, -R5 ;  /* 0x000000019c9c7824 */ /* 0x000fe200078e0a05 */
[----:B-1----:R-:W-:Y:S01]  /*1520*/  ULEA UR41, UR4, UR41, 0x18 ;  /* 0x0000002904297291 */ /* 0x002fe2000f8ec03f */
[----:B------:R-:W-:Y:S01]  /*1530*/  SHF.R.S32.HI R5, RZ, 0x5, R0 ;  /* 0x00000005ff057819 */ /* 0x000fe20000011400 */
[----:B------:R-:W-:Y:S02]  /*1540*/  IMAD.U32 R160, RZ, RZ, UR42 ;  /* 0x0000002affa07e24 */ /* 0x000fe4000f8e00ff */
[----:B------:R-:W-:Y:S01]  /*1550*/  UIADD3 UR45, UR41, 0x40, URZ ;  /* 0x00000040292d7890 */ /* 0x000fe2000fffe03f */
[--C-:B------:R-:W-:Y:S01]  /*1560*/  SHF.R.S32.HI R157, RZ, 0x1f, R156.reuse ;  /* 0x0000001fff9d7819 */ /* 0x100fe2000001149c */
[C-C-:B------:R-:W-:Y:S01]  /*1570*/  IMAD R163, R5.reuse, -0x10, -R156.reuse ;  /* 0xfffffff005a37824 */ /* 0x140fe200078e0a9c */
[C---:B------:R-:W-:Y:S02]  /*1580*/  LOP3.LUT R162, R160.reuse, 0x8, RZ, 0xc0, !PT ;  /* 0x00000008a0a27812 */ /* 0x040fe400078ec0ff */
[----:B------:R-:W-:Y:S01]  /*1590*/  LOP3.LUT R160, R160, 0x8, RZ, 0xc, !PT ;  /* 0x00000008a0a07812 */ /* 0x000fe200078e0cff */
[----:B------:R-:W-:Y:S01]  /*15a0*/  IMAD.U32 R161, RZ, RZ, UR45 ;  /* 0x0000002dffa17e24 */ /* 0x000fe2000f8e00ff */
[----:B------:R-:W-:Y:S01]  /*15b0*/  LOP3.LUT R162, R162, 0x18, RZ, 0x3c, !PT ;  /* 0x00000018a2a27812 */ /* 0x000fe200078e3cff */
[----:B------:R-:W-:-:S04]  /*15c0*/  IMAD.WIDE R156, R5, 0x10, R156 ;  /* 0x00000010059c7825 */ /* 0x000fc800078e029c */
[----:B------:R-:W-:Y:S02]  /*15d0*/  VIADD R159, R161, UR42 ;  /* 0x0000002aa19f7c36 */ /* 0x000fe40008000000 */
[----:B------:R-:W-:-:S07]  /*15e0*/  VIADD R163, R163, UR5 ;  /* 0x00000005a3a37c36 */ /* 0x000fce0008000000 */
.L_x_298:
[----:B------:R-:W-:Y:S01]  /*15f0*/  SHF.L.U32 R0, R165, 0x1f, RZ ;  /* 0x0000001fa5007819 */ /* 0x000fe200000006ff */
[----:B------:R-:W-:Y:S02]  /*1600*/  ULDC UR4, c[0x0][0x28c] ;  /* 0x0000a30000047ab9 */ /* 0x000fe40000000800 */
[----:B------:R-:W-:Y:S01]  /*1610*/  ISETP.LT.AND P1, PT, RZ, UR4, PT ;  /* 0x00000004ff007c0c */ /* 0x000fe2000bf21270 */
[----:B------:R-:W1:Y:S02]  /*1620*/  SYNCS.PHASECHK.TRANS64.TRYWAIT P0, [R161+UR42], R0 ;  /* 0x00000000a10075a7 */ /* 0x000e64000800016a */
[----:B-1-34-:R-:W-:Y:S10]  /*1630*/  @!P0 BRA `(.L_x_19) ;  /* 0x0000008000dc8947 */ /* 0x01aff40003800000 */
.L_x_319:
[----:B------:R-:W-:Y:S05]  /*1640*/  @P1 BRA `(.L_x_20) ;  /* 0x0000000000401947 */ /* 0x000fea0003800000 */
[----:B-1----:R-:W-:Y:S01]  /*1650*/  MOV R0, 0x0 ;  /* 0x0000000000007802 */ /* 0x002fe20000000f00 */
[----:B------:R-:W-:Y:S01]  /*1660*/  ULDC.64 UR4, c[0x4][0x68] ;  /* 0x01001a0000047ab9 */ /* 0x000fe20000000a00 */
[----:B------:R-:W-:Y:S01]  /*1670*/  ULDC.64 UR6, c[0x4][0x8] ;  /* 0x0100020000067ab9 */ /* 0x000fe20000000a00 */
[----:B------:R-:W-:Y:S01]  /*1680*/  IMAD.U32 R4, RZ, RZ, UR4 ;  /* 0x00000004ff047e24 */ /* 0x000fe2000f8e00ff */
[----:B------:R1:W2:Y:S01]  /*1690*/  LDC.64 R14, c[0x4][R0] ;  /* 0x01000000000e7b82 */ /* 0x0002a20000000a00 */
[----:B------:R-:W-:Y:S01]  /*16a0*/  IMAD.U32 R5, RZ, RZ, UR5 ;  /* 0x00000005ff057e24 */ /* 0x000fe2000f8e00ff */
[----:B------:R-:W-:Y:S01]  /*16b0*/  ULDC.64 UR4, c[0x4][0x70] ;  /* 0x01001c0000047ab9 */ /* 0x000fe20000000a00 */
[----:B------:R-:W-:Y:S02]  /*16c0*/  IMAD.U32 R10, RZ, RZ, UR6 ;  /* 0x00000006ff0a7e24 */ /* 0x000fe4000f8e00ff */
[----:B------:R-:W-:Y:S02]  /*16d0*/  IMAD.U32 R6, RZ, RZ, UR4 ;  /* 0x00000004ff067e24 */ /* 0x000fe4000f8e00ff */
[----:B------:R-:W-:-:S02]  /*16e0*/  IMAD.U32 R7, RZ, RZ, UR5 ;  /* 0x00000005ff077e24 */ /* 0x000fc4000f8e00ff */
[----:B------:R-:W-:Y:S02]  /*16f0*/  IMAD.U32 R11, RZ, RZ, UR7 ;  /* 0x00000007ff0b7e24 */ /* 0x000fe4000f8e00ff */
[----:B------:R-:W-:Y:S02]  /*1700*/  IMAD.MOV.U32 R8, RZ, RZ, 0x1e1 ;  /* 0x000001e1ff087424 */ /* 0x000fe400078e00ff */
[----:B0-----:R-:W-:Y:S02]  /*1710*/  IMAD.MOV.U32 R12, RZ, RZ, 0x1 ;  /* 0x00000001ff0c7424 */ /* 0x001fe400078e00ff */
[----:B-1----:R-:W-:-:S07]  /*1720*/  IMAD.MOV.U32 R13, RZ, RZ, RZ ;  /* 0x000000ffff0d7224 */ /* 0x002fce00078e00ff */
[----:B------:R-:W-:-:S07]  /*1730*/  LEPC R20, `(.L_x_20) ;  /* 0x000000001014794e */ /* 0x000fce0000000000 */
[----:B--2--5:R-:W-:Y:S05]  /*1740*/  CALL.ABS.NOINC R14 ;  /* 0x000000000e007343 */ /* 0x024fea0003c00000 */
.L_x_20:
[----:B-1----:R-:W-:-:S04]  /*1750*/  LOP3.LUT R0, R16, 0x1, RZ, 0xfc, !PT ;  /* 0x0000000110007812 */ /* 0x002fc800078efcff */
[----:B------:R-:W-:-:S13]  /*1760*/  ISETP.NE.AND P0, PT, R0, 0x3, PT ;  /* 0x000000030000780c */ /* 0x000fda0003f05270 */
[----:B------:R-:W-:Y:S05]  /*1770*/  @!P0 BRA `(.L_x_21) ;  /* 0x0000000000048947 */ /* 0x000fea0003800000 */
[----:B------:R-:W-:Y:S01]  /*1780*/  BPT.TRAP 0x1 ;  /* 0x000000040000795c */ /* 0x000fe20000300000 */
.L_x_21:
[----:B------:R-:W-:Y:S02]  /*1790*/  IMAD.U32 R3, RZ, RZ, UR39 ;  /* 0x00000027ff037e24 */ /* 0x000fe4000f8e00ff */
[----:B------:R-:W-:-:S03]  /*17a0*/  IMAD.U32 R0, RZ, RZ, UR38 ;  /* 0x00000026ff007e24 */ /* 0x000fc6000f8e00ff */
[----:B------:R-:W-:Y:S02]  /*17b0*/  LEA R3, R3, UR41, 0x3 ;  /* 0x0000002903037c11 */ /* 0x000fe4000f8e18ff */
[----:B------:R-:W-:-:S04]  /*17c0*/  SHF.L.U32 R0, R0, 0x1f, RZ ;  /* 0x0000001f00007819 */ /* 0x000fc800000006ff */
[----:B------:R1:W2:Y:S01]  /*17d0*/  SYNCS.PHASECHK.TRANS64.TRYWAIT P1, [R3+URZ], R0 ;  /* 0x00000000030075a7 */ /* 0x0002a2000802017f */
[----:B------:R-:W-:Y:S05]  /*17e0*/  @!P0 BRA `(.L_x_22) ;  /* 0x0000000000048947 */ /* 0x000fea0003800000 */
[----:B------:R-:W-:Y:S01]  /*17f0*/  BPT.TRAP 0x1 ;  /* 0x000000040000795c */ /* 0x000fe20000300000 */
.L_x_22:
[----:B------:R-:W-:-:S05]  /*1800*/  IMAD.U32 R4, RZ, RZ, UR43 ;  /* 0x0000002bff047e24 */ /* 0x000fca000f8e00ff */
[----:B------:R-:W-:Y:S01]  /*1810*/  ISETP.GE.AND P2, PT, R4, 0x1, PT ;  /* 0x000000010400780c */ /* 0x000fe20003f46270 */
[----:B--2---:R-:W-:-:S12]  /*1820*/  @P1 BRA `(.L_x_23) ;  /* 0x0000000000081947 */ /* 0x004fd80003800000 */
[----:B------:R-:W2:Y:S02]  /*1830*/  SYNCS.PHASECHK.TRANS64.TRYWAIT P1, [R3+URZ], R0 ;  /* 0x00000000030075a7 */ /* 0x000ea4000802017f */
[----:B--2---:R-:W-:Y:S05]  /*1840*/  @!P1 BRA `(.L_x_24) ;  /* 0x00000080006c9947 */ /* 0x004fea0003800000 */
.L_x_23:
[----:B------:R-:W-:Y:S05]  /*1850*/  WARPSYNC.ALL ;  /* 0x0000000000007948 */ /* 0x000fea0003800000 */
[----:B------:R-:W-:Y:S01]  /*1860*/  UIADD3 UR4, UR41, 0x100, URZ ;  /* 0x0000010029047890 */ /* 0x000fe2000fffe03f */
[----:B------:R-:W-:Y:S01]  /*1870*/  WARPGROUP.ARRIVE ;  /* 0x00000000000079c5 */ /* 0x000fe20000000000 */
[----:B------:R-:W-:Y:S02]  /*1880*/  UIADD3 UR5, UR41, 0x3100, URZ ;  /* 0x0000310029057890 */ /* 0x000fe4000fffe03f */
[----:B------:R-:W-:Y:S02]  /*1890*/  USHF.R.U32.HI UR4, URZ, 0x4, UR4 ;  /* 0x000000043f047899 */ /* 0x000fe40008011604 */
[----:B------:R-:W-:-:S02]  /*18a0*/  USHF.R.U32.HI UR5, URZ, 0x4, UR5 ;  /* 0x000000043f057899 */ /* 0x000fc40008011605 */
[----:B------:R-:W-:Y:S02]  /*18b0*/  ULOP3.LUT UR4, UR4, 0x3fff, URZ, 0xc0, !UPT ;  /* 0x00003fff04047892 */ /* 0x000fe4000f8ec03f */
[----:B------:R-:W-:Y:S02]  /*18c0*/  ULOP3.LUT UR5, UR5, 0x3fff, URZ, 0xc0, !UPT ;  /* 0x00003fff05057892 */ /* 0x000fe4000f8ec03f */
[----:B------:R-:W-:Y:S02]  /*18d0*/  ULOP3.LUT UR10, UR4, 0x10000, URZ, 0xfc, !UPT ;  /* 0x00010000040a7892 */ /* 0x000fe4000f8efc3f */
[----:B------:R-:W-:Y:S02]  /*18e0*/  ULOP3.LUT UR9, UR5, 0x10000, URZ, 0xfc, !UPT ;  /* 0x0001000005097892 */ /* 0x000fe4000f8efc3f */
[----:B------:R-:W-:Y:S02]  /*18f0*/  ULEA UR4, UR39, UR10, 0x8 ;  /* 0x0000000a27047291 */ /* 0x000fe4000f8e403f */
[----:B------:R-:W-:Y:S01]  /*1900*/  ULEA UR6, UR39, UR9, 0xa ;  /* 0x0000000927067291 */ /* 0x000fe2000f8e503f */
[----:B------:R-:W-:Y:S01]  /*1910*/  UMOV UR5, 0x80000020 ;  /* 0x8000002000057882 */ /* 0x000fe20000000000 */
[----:B------:R-:W-:-:S07]  /*1920*/  UMOV UR7, 0x80000020 ;  /* 0x8000002000077882 */ /* 0x000fce0000000000 */
[----:B------:R-:W-:Y:S01]  /*1930*/  IGMMA.64x256x32.S8.S8 R24, gdesc[UR4], RZ, !UPT, gsb0 ;  /* 0x06600000041879f1 */ /* 0x000fe2000c0410ff */
[----:B------:R-:W-:Y:S02]  /*1940*/  UIADD3 UR4, UR4, 0x2, URZ ;  /* 0x0000000204047890 */ /* 0x000fe4000fffe03f */
[----:B------:R-:W-:Y:S01]  /*1950*/  UIADD3 UR6, UR6, 0x2, URZ ;  /* 0x0000000206067890 */ /* 0x000fe2000fffe03f */
[----:B------:R-:W-:Y:S01]  /*1960*/  UMOV UR5, 0x80000020 ;  /* 0x8000002000057882 */ /* 0x000fe20000000000 */
[----:B------:R-:W-:Y:S01]  /*1970*/  UMOV UR7, 0x80000020 ;  /* 0x8000002000077882 */ /* 0x000fe20000000000 */
[----:B------:R-:W-:Y:S02]  /*1980*/  WARPGROUP.DEPBAR.LE gsb0, 0x0 ;  /* 0x00008000000079c5 */ /* 0x000fe40000010000 */
[----:B------:R-:W-:-:S06]  /*1990*/  WARPGROUP.ARRIVE ;  /* 0x00000000000079c5 */ /* 0x000fcc0000000000 */
[----:B------:R-:W-:Y:S03]  /*19a0*/  IGMMA.64x256x32.S8.S8 R24, gdesc[UR4], R24, gsb0 ;  /* 0x06600000041879f1 */ /* 0x000fe60008041018 */
[----:B------:R-:W-:Y:S02]  /*19b0*/  WARPGROUP.DEPBAR.LE gsb0, 0x0 ;  /* 0x00008000000079c5 */ /* 0x000fe40000010000 */
[----:B------:R-:W-:Y:S05]  /*19c0*/  @!P2 BRA `(.L_x_25) ;  /* 0x0000000000d4a947 */ /* 0x000fea0003800000 */
[----:B------:R-:W-:Y:S01]  /*19d0*/  UIADD3 UR4, UR39, 0x1, URZ ;  /* 0x0000000127047890 */ /* 0x000fe2000fffe03f */
[----:B-12---:R-:W-:Y:S02]  /*19e0*/  IMAD.U32 R0, RZ, RZ, UR43 ;  /* 0x0000002bff007e24 */ /* 0x006fe4000f8e00ff */
[----:B------:R-:W-:Y:S01]  /*19f0*/  IMAD.U32 R3, RZ, RZ, UR39 ;  /* 0x00000027ff037e24 */ /* 0x000fe2000f8e00ff */
[----:B------:R-:W-:-:S04]  /*1a00*/  UISETP.NE.AND UP0, UPT, UR4, 0x3, UPT ;  /* 0x000000030400788c */ /* 0x000fc8000bf05270 */
[----:B------:R-:W-:Y:S02]  /*1a10*/  USEL UR5, URZ, 0x1, UP0 ;  /* 0x000000013f057887 */ /* 0x000fe40008000000 */
[----:B------:R-:W-:Y:S02]  /*1a20*/  USEL UR8, UR4, URZ, UP0 ;  /* 0x0000003f04087287 */ /* 0x000fe40008000000 */
[----:B------:R-:W-:-:S06]  /*1a30*/  ULOP3.LUT UR5, UR38, UR5, URZ, 0x3c, !UPT ;  /* 0x0000000526057292 */ /* 0x000fcc000f8e3c3f */
[----:B------:R-:W-:-:S07]  /*1a40*/  IMAD.U32 R6, RZ, RZ, UR5 ;  /* 0x00000005ff067e24 */ /* 0x000fce000f8e00ff */
.L_x_32:
[----:B------:R-:W-:Y:S05]  /*1a50*/  @!P0 BRA `(.L_x_26) ;  /* 0x0000000000048947 */ /* 0x000fea0003800000 */
[----:B------:R-:W-:Y:S01]  /*1a60*/  BPT.TRAP 0x1 ;  /* 0x000000040000795c */ /* 0x000fe20000300000 */
.L_x_26:
[----:B------:R-:W-:Y:S01]  /*1a70*/  ULEA UR4, UR8, UR41, 0x3 ;  /* 0x0000002908047291 */ /* 0x000fe2000f8e183f */
[----:B------:R-:W-:-:S08]  /*1a80*/  SHF.L.U32 R4, R6, 0x1f, RZ ;  /* 0x0000001f06047819 */ /* 0x000fd000000006ff */
[----:B------:R1:W2:Y:S01]  /*1a90*/  SYNCS.PHASECHK.TRANS64.TRYWAIT P1, [UR4], R4 ;  /* 0x00000004ff0075a7 */ /* 0x0002a20008020144 */
[----:B------:R-:W-:Y:S05]  /*1aa0*/  @!P0 BRA `(.L_x_27) ;  /* 0x0000000000048947 */ /* 0x000fea0003800000 */
[----:B------:R-:W-:Y:S01]  /*1ab0*/  BPT.TRAP 0x1 ;  /* 0x000000040000795c */ /* 0x000fe20000300000 */
.L_x_27:
[----:B--2---:R-:W-:Y:S05]  /*1ac0*/  @P1 BRA `(.L_x_28) ;  /* 0x0000000000081947 */ /* 0x004fea0003800000 */
[----:B------:R-:W2:Y:S02]  /*1ad0*/  SYNCS.PHASECHK.TRANS64.TRYWAIT P1, [UR4], R4 ;  /* 0x00000004ff0075a7 */ /* 0x000ea40008020144 */
[----:B--2---:R-:W-:Y:S05]  /*1ae0*/  @!P1 BRA `(.L_x_29) ;  /* 0x0000007c00d89947 */ /* 0x004fea0003800000 */
.L_x_28:
[----:B------:R-:W-:Y:S01]  /*1af0*/  ULEA UR4, UR8, UR10, 0x8 ;  /* 0x0000000a08047291 */ /* 0x000fe2000f8e403f */
[----:B------:R-:W-:Y:S01]  /*1b00*/  WARPGROUP.ARRIVE ;  /* 0x00000000000079c5 */ /* 0x000fe20000000000 */
[----:B------:R-:W-:Y:S01]  /*1b10*/  ULEA UR6, UR8, UR9, 0xa ;  /* 0x0000000908067291 */ /* 0x000fe2000f8e503f */
[----:B------:R-:W-:Y:S01]  /*1b20*/  UMOV UR5, 0x80000020 ;  /* 0x8000002000057882 */ /* 0x000fe20000000000 */
[----:B------:R-:W-:-:S07]  /*1b30*/  UMOV UR7, 0x80000020 ;  /* 0x8000002000077882 */ /* 0x000fce0000000000 */
[----:B------:R-:W-:Y:S01]  /*1b40*/  IGMMA.64x256x32.S8.S8 R24, gdesc[UR4], R24, gsb0 ;  /* 0x06600000041879f1 */ /* 0x000fe20008041018 */
        /* <DEDUP_REMOVED lines=9> */
[----:B------:R-:W-:Y:S01]  /*1be0*/  BPT.TRAP 0x1 ;  /* 0x000000040000795c */ /* 0x000fe20000300000 */
.L_x_30:
[----:B------:R-:W-:-:S13]  /*1bf0*/  ISETP.NE.AND P1, PT, R155, RZ, PT ;  /* 0x000000ff9b00720c */ /* 0x000fda0003f25270 */
[----:B-12---:R-:W-:-:S05]  /*1c00*/  @P1 LEA R4, R3, UR41, 0x3 ;  /* 0x0000002903041c11 */ /* 0x006fca000f8e18ff */
[----:B------:R-:W-:-:S05]  /*1c10*/  @P1 VIADD R5, R4, 0x18 ;  /* 0x0000001804051836 */ /* 0x000fca0000000000 */
[----:B------:R-:W-:-:S04]  /*1c20*/  @P1 PRMT R5, R154, 0x654, R5 ;  /* 0x000006549a051816 */ /* 0x000fc80000000005 */
[----:B------:R1:W-:Y:S01]  /*1c30*/  @P1 SYNCS.ARRIVE.TRANS64.RED.A1T0 RZ, [R5+URZ], RZ ;  /* 0x000000ff05ff19a7 */ /* 0x0003e2000810043f */
[----:B------:R-:W-:-:S13]  /*1c40*/  ISETP.GT.U32.AND P1, PT, R16, 0x1, PT ;  /* 0x000000011000780c */ /* 0x000fda0003f24070 */
[----:B-1----:R-:W-:Y:S05]  /*1c50*/  @P1 BRA `(.L_x_31) ;  /* 0x0000000000041947 */ /* 0x002fea0003800000 */
[----:B------:R-:W-:Y:S01]  /*1c60*/  BPT.TRAP 0x1 ;  /* 0x000000040000795c */ /* 0x000fe20000300000 */
.L_x_31:
[----:B------:R-:W-:Y:S01]  /*1c70*/  UIADD3 UR8, UR8, 0x1, URZ ;  /* 0x0000000108087890 */ /* 0x000fe2000fffe03f */
[C---:B------:R-:W-:Y:S01]  /*1c80*/  ISETP.GT.AND P2, PT, R0.reuse, 0x1, PT ;  /* 0x000000010000780c */ /* 0x040fe20003f44270 */
[----:B------:R-:W-:Y:S02]  /*1c90*/  VIADD R3, R3, 0x1 ;  /* 0x0000000103037836 */ /* 0x000fe40000000000 */
[----:B------:R-:W-:Y:S01]  /*1ca0*/  UISETP.NE.AND UP0, UPT, UR8, 0x3, UPT ;  /* 0x000000030800788c */ /* 0x000fe2000bf05270 */
[----:B------:R-:W-:Y:S02]  /*1cb0*/  VIADD R0, R0, 0xffffffff ;  /* 0xffffffff00007836 */ /* 0x000fe40000000000 */
[C---:B------:R-:W-:Y:S01]  /*1cc0*/  ISETP.NE.AND P1, PT, R3.reuse, 0x3, PT ;  /* 0x000000030300780c */ /* 0x040fe20003f25270 */
[----:B------:R-:W-:Y:S02]  /*1cd0*/  USEL UR4, URZ, 0x1, UP0 ;  /* 0x000000013f047887 */ /* 0x000fe40008000000 */
[----:B------:R-:W-:Y:S01]  /*1ce0*/  USEL UR8, UR8, URZ, UP0 ;  /* 0x0000003f08087287 */ /* 0x000fe20008000000 */
[----:B------:R-:W-:-:S03]  /*1cf0*/  SEL R3, R3, RZ, P1 ;  /* 0x000000ff03037207 */ /* 0x000fc60000800000 */
[----:B------:R-:W-:Y:S01]  /*1d00*/  LOP3.LUT R6, R6, UR4, RZ, 0x3c, !PT ;  /* 0x0000000406067c12 */ /* 0x000fe2000f8e3cff */
[----:B------:R-:W-:Y:S07]  /*1d10*/  @P2 BRA `(.L_x_32) ;  /* 0xfffffffc004c2947 */ /* 0x000fee000383ffff */
.L_x_25:
[----:B-12---:R-:W1:Y:S01]  /*1d20*/  LDC R0, c[0x0][0x28c] ;  /* 0x0000a300ff007b82 */ /* 0x006e620000000800 */
[----:B------:R2:W-:Y:S01]  /*1d30*/  SYNCS.ARRIVE.TRANS64.A1T0 RZ, [R160+UR45], RZ ;  /* 0x000000ffa0ff79a7 */ /* 0x0005e2000810002d */
[----:B-1----:R-:W-:-:S13]  /*1d40*/  ISETP.GE.AND P1, PT, R0, 0x1, PT ;  /* 0x000000010000780c */ /* 0x002fda0003f26270 */
[----:B--2---:R-:W-:Y:S05]  /*1d50*/  @!P1 BRA `(.L_x_33) ;  /* 0x0000000000449947 */ /* 0x004fea0003800000 */
[----:B------:R-:W-:Y:S05]  /*1d60*/  @!P0 BRA `(.L_x_34) ;  /* 0x0000000000048947 */ /* 0x000fea0003800000 */
[----:B------:R-:W-:Y:S01]  /*1d70*/  BPT.TRAP 0x1 ;  /* 0x000000040000795c */ /* 0x000fe20000300000 */
.L_x_34:
[----:B------:R-:W-:-:S13]  /*1d80*/  ISETP.NE.AND P0, PT, R155, RZ, PT ;  /* 0x000000ff9b00720c */ /* 0x000fda0003f05270 */
[----:B------:R-:W-:-:S05]  /*1d90*/  VOTEU.ANY UP0, P0 ;  /* 0x00000000003f7886 */ /* 0x000fca0000000100 */
[----:B------:R-:W-:-:S06]  /*1da0*/  @UP0 UIADD3 UR4, UR43, UR39, URZ ;  /* 0x000000272b040290 */ /* 0x000fcc000fffe03f */
[----:B------:R-:W-:Y:S02]  /*1db0*/  IMAD.U32 R4, RZ, RZ, UR4 ;  /* 0x00000004ff047e24 */ /* 0x000fe4000f8e00ff */
[----:B------:R-:W-:Y:S02]  /*1dc0*/  IMAD.U32 R3, RZ, RZ, UR4 ;  /* 0x00000004ff037e24 */ /* 0x000fe4000f8e00ff */
[----:B------:R-:W-:-:S05]  /*1dd0*/  @P0 IMAD.WIDE.U32 R4, R4, -0x55555555, RZ ;  /* 0xaaaaaaab04040825 */ /* 0x000fca00078e00ff */
[----:B------:R-:W-:-:S05]  /*1de0*/  @P0 SHF.R.U32.HI R0, RZ, 0x1, R5 ;  /* 0x00000001ff000819 */ /* 0x000fca0000011605 */
[----:B------:R-:W-:-:S05]  /*1df0*/  @P0 IMAD R0, R0, -0x3, R3 ;  /* 0xfffffffd00000824 */ /* 0x000fca00078e0203 */
[----:B------:R-:W-:-:S05]  /*1e00*/  @P0 LEA R0, R0, UR41, 0x3 ;  /* 0x0000002900000c11 */ /* 0x000fca000f8e18ff */
[----:B------:R-:W-:-:S05]  /*1e10*/  @P0 VIADD R3, R0, 0x18 ;  /* 0x0000001800030836 */ /* 0x000fca0000000000 */
[----:B------:R-:W-:-:S04]  /*1e20*/  @P0 PRMT R3, R154, 0x654, R3 ;  /* 0x000006549a030816 */ /* 0x000fc80000000003 */
[----:B------:R1:W-:Y:S01]  /*1e30*/  @P0 SYNCS.ARRIVE.TRANS64.RED.A1T0 RZ, [R3+URZ], RZ ;  /* 0x000000ff03ff09a7 */ /* 0x0003e2000810043f */
[----:B------:R-:W-:-:S13]  /*1e40*/  ISETP.GT.U32.AND P0, PT, R16, 0x1, PT ;  /* 0x000000011000780c */ /* 0x000fda0003f04070 */
[----:B-1----:R-:W-:Y:S05]  /*1e50*/  @P0 BRA `(.L_x_33) ;  /* 0x0000000000040947 */ /* 0x002fea0003800000 */
[----:B------:R-:W-:Y:S01]  /*1e60*/  BPT.TRAP 0x1 ;  /* 0x000000040000795c */ /* 0x000fe20000300000 */
.L_x_33:
[----:B------:R-:W-:Y:S01]  /*1e70*/  SHF.L.U32 R0, R165, 0x1f, RZ ;  /* 0x0000001fa5007819 */ /* 0x000fe200000006ff */
[----:B------:R-:W-:Y:S01]  /*1e80*/  UIADD3 UR39, UR44, UR39, URZ ;  /* 0x000000272c277290 */ /* 0x000fe2000fffe03f */
[----:B------:R-:W1:Y:S01]  /*1e90*/  LDC R7, c[0x0][0x288] ;  /* 0x0000a200ff077b82 */ /* 0x000e620000000800 */
[----:B------:R-:W-:Y:S01]  /*1ea0*/  UISETP.GE.U32.AND UP1, UPT, UR44, 0x3, UPT ;  /* 0x000000032c00788c */ /* 0x000fe2000bf26070 */
[----:B------:R-:W-:Y:S01]  /*1eb0*/  IMAD.SHL.U32 R8, R158, 0x2, RZ ;  /* 0x000000029e087824 */ /* 0x000fe200078e00ff */
[----:B------:R-:W-:Y:S02]  /*1ec0*/  UISETP.GT.U32.AND UP0, UPT, UR39, 0x2, UPT ;  /* 0x000000022700788c */ /* 0x000fe4000bf04070 */
[----:B------:R-:W-:Y:S02]  /*1ed0*/  UIMAD.WIDE.U32 UR4, UR39, -0x55555555, URZ ;  /* 0xaaaaaaab270478a5 */ /* 0x000fe4000f8e003f */
[----:B------:R-:W-:Y:S01]  /*1ee0*/  UISETP.LT.U32.AND UP0, UPT, UR44, 0x3, UP0 ;  /* 0x000000032c00788c */ /* 0x000fe20008701070 */
[----:B------:R-:W2:Y:S01]  /*1ef0*/  SYNCS.PHASECHK.TRANS64.TRYWAIT P0, [R161+UR42+0x10], R0 ;  /* 0x00001000a10075a7 */ /* 0x000ea2000800016a */
[----:B------:R-:W-:Y:S01]  /*1f00*/  USHF.R.U32.HI UR4, URZ, 0x1, UR5 ;  /* 0x000000013f047899 */ /* 0x000fe20008011605 */
[----:B------:R-:W-:Y:S01]  /*1f10*/  SHF.R.S32.HI R9, RZ, 0x1f, R8 ;  /* 0x0000001fff097819 */ /* 0x000fe20000011408 */
[----:B------:R-:W-:-:S02]  /*1f20*/  USEL UR6, URZ, 0x1, !UP0 ;  /* 0x000000013f067887 */ /* 0x000fc4000c000000 */
[----:B------:R-:W-:Y:S02]  /*1f30*/  UIMAD UR39, UR4, -0x3, UR39 ;  /* 0xfffffffd042778a4 */ /* 0x000fe4000f8e0227 */
[----:B------:R-:W-:-:S04]  /*1f40*/  ULOP3.LUT UR38, UR38, UR6, URZ, 0x3c, !UPT ;  /* 0x0000000626267292 */ /* 0x000fc8000f8e3c3f */
[----:B------:R-:W-:Y:S01]  /*1f50*/  @UP1 ULOP3.LUT UR38, UR38, 0x1, UR4, 0x78, !UPT ;  /* 0x0000000126261892 */ /* 0x000fe2000f8e7804 */
[----:B-12---:R-:W-:Y:S11]  /*1f60*/  @!P0 BRA `(.L_x_35) ;  /* 0x0000007800d08947 */ /* 0x006ff60003800000 */
.L_x_320:
[----:B-1----:R-:W-:Y:S01]  /*1f70*/  IMAD.SHL.U32 R0, R19, 0x40, RZ ;  /* 0x0000004013007824 */ /* 0x002fe200078e00ff */
[----:B------:R-:W-:Y:S01]  /*1f80*/  ULDC UR6, c[0x0][0x284] ;  /* 0x0000a10000067ab9 */ /* 0x000fe20000000800 */
[----:B------:R-:W-:Y:S01]  /*1f90*/  IMAD.SHL.U32 R22, R22, 0x100, RZ ;  /* 0x0000010016167824 */ /* 0x000fe200078e00ff */
[----:B------:R-:W-:Y:S01]  /*1fa0*/  SHF.R.S32.HI R15, RZ, 0x1f, R2 ;  /* 0x0000001fff0f7819 */ /* 0x000fe20000011402 */
[----:B------:R-:W-:Y:S01]  /*1fb0*/  ULDC.64 UR4, c[0x0][0x5d0] ;  /* 0x0001740000047ab9 */ /* 0x000fe20000000a00 */
[----:B------:R-:W-:Y:S01]  /*1fc0*/  ISETP.GE.AND P0, PT, R0, UR6, PT ;  /* 0x0000000600007c0c */ /* 0x000fe2000bf06270 */
[----:B------:R-:W-:Y:S01]  /*1fd0*/  IMAD.WIDE.U32 R4, R2, UR4, R8 ;  /* 0x0000000402047c25 */ /* 0x000fe2000f8e0008 */
[----:B------:R-:W-:Y:S02]  /*1fe0*/  SHF.R.S32.HI R14, RZ, 0x1f, R22 ;  /* 0x0000001fff0e7819 */ /* 0x000fe40000011416 */
[C---:B------:R-:W-:Y:S01]  /*1ff0*/  ISETP.GE.OR P0, PT, R22.reuse, R7, P0 ;  /* 0x000000071600720c */ /* 0x040fe20000706670 */
[----:B------:R-:W-:Y:S01]  /*2000*/  IMAD R3, R15, UR4, RZ ;  /* 0x000000040f037c24 */ /* 0x000fe2000f8e02ff */
[----:B------:R-:W-:-:S03]  /*2010*/  IADD3 R4, P1, R22, R4, RZ ;  /* 0x0000000416047210 */ /* 0x000fc60007f3e0ff */
[----:B------:R-:W-:-:S05]  /*2020*/  IMAD R3, R2, UR5, R3 ;  /* 0x0000000502037c24 */ /* 0x000fca000f8e0203 */
[----:B------:R-:W-:-:S03]  /*2030*/  IADD3.X R5, R14, R5, R3, P1, !PT ;  /* 0x000000050e057210 */ /* 0x000fc60000ffe403 */
[----:B------:R-:W-:Y:S05]  /*2040*/  @P0 BRA `(.L_x_36) ;  /* 0x0000006000b40947 */ /* 0x000fea0003800000 */
[----:B------:R-:W1:Y:S01]  /*2050*/  LDC.64 R10, c[0x0][0x5c8] ;  /* 0x00017200ff0a7b82 */ /* 0x000e620000000a00 */
[----:B0-----:R-:W-:Y:S01]  /*2060*/  IMAD.WIDE R12, R19, 0x40, R156 ;  /* 0x00000040130c7825 */ /* 0x001fe200078e029c */
[----:B------:R-:W-:Y:S01]  /*2070*/  ULDC.64 UR4, c[0x0][0x5c0] ;  /* 0x0001700000047ab9 */ /* 0x000fe20000000a00 */
[----:B------:R-:W-:Y:S02]  /*2080*/  BSSY B0, `(.L_x_36) ;  /* 0x0000629000007945 */ /* 0x000fe40003800000 */
[----:B------:R-:W-:Y:S02]  /*2090*/  IMAD.IADD R19, R163, 0x1, -R0 ;  /* 0x00000001a3137824 */ /* 0x000fe400078e0a00 */
[-C--:B-1----:R-:W-:Y:S02]  /*20a0*/  IMAD R3, R13, R10.reuse, RZ ;  /* 0x0000000a0d037224 */ /* 0x082fe400078e02ff */
[----:B------:R-:W-:-:S04]  /*20b0*/  IMAD.WIDE.U32 R4, R12, R10, R4 ;  /* 0x0000000a0c047225 */ /* 0x000fc800078e0004 */
[----:B------:R-:W-:Y:S01]  /*20c0*/  IMAD R3, R12, R11, R3 ;  /* 0x0000000b0c037224 */ /* 0x000fe200078e0203 */
[----:B------:R-:W-:-:S03]  /*20d0*/  IADD3 R4, P0, R4, UR4, RZ ;  /* 0x0000000404047c10 */ /* 0x000fc6000ff1e0ff */
[----:B------:R-:W-:Y:S01]  /*20e0*/  IMAD.IADD R3, R5, 0x1, R3 ;  /* 0x0000000105037824 */ /* 0x000fe200078e0203 */
[----:B------:R-:W-:-:S04]  /*20f0*/  LEA R6, P1, R10, R4, 0x3 ;  /* 0x000000040a067211 */ /* 0x000fc800078218ff */
[----:B------:R-:W-:Y:S01]  /*2100*/  IADD3.X R5, R3, UR5, RZ, P0, !PT ;  /* 0x0000000503057c10 */ /* 0x000fe200087fe4ff */
[----:B------:R-:W-:Y:S01]  /*2110*/  IMAD R3, R158, -0x2, R7 ;  /* 0xfffffffe9e037824 */ /* 0x000fe200078e0207 */
[----:B-----5:R-:W-:Y:S02]  /*2120*/  ISETP.NE.AND P0, PT, R152, RZ, PT ;  /* 0x000000ff9800720c */ /* 0x020fe40003f05270 */
[----:B------:R-:W-:Y:S01]  /*2130*/  LEA.HI.X R7, R10, R5, R11, 0x3, P1 ;  /* 0x000000050a077211 */ /* 0x000fe200008f1c0b */
[----:B------:R-:W-:-:S10]  /*2140*/  IMAD.IADD R0, R3, 0x1, -R22 ;  /* 0x0000000103007824 */ /* 0x000fd400078e0a16 */
[----:B------:R-:W-:Y:S05]  /*2150*/  @!P0 BRA `(.L_x_37) ;  /* 0x0000004800648947 */ /* 0x000fea0003800000 */
[----:B------:R-:W0:Y:S01]  /*2160*/  LDC.64 R20, c[0x0][0x5b0] ;  /* 0x00016c00ff147b82 */ /* 0x000e220000000a00 */
[----:B------:R-:W-:Y:S01]  /*2170*/  ULDC.64 UR4, c[0x0][0x5b8] ;  /* 0x00016e0000047ab9 */ /* 0x000fe20000000a00 */
[----:B------:R-:W-:Y:S01]  /*2180*/  ISETP.GE.AND P1, PT, R19, 0x1, PT ;  /* 0x000000011300780c */ /* 0x000fe20003f26270 */
[----:B------:R-:W-:Y:S01]  /*2190*/  IMAD.WIDE.U32 R8, R2, UR4, R8 ;  /* 0x0000000402087c25 */ /* 0x000fe2000f8e0008 */
[----:B------:R-:W-:Y:S02]  /*21a0*/  BSSY B1, `(.L_x_38) ;  /* 0x0000010000017945 */ /* 0x000fe40003800000 */
[----:B------:R-:W-:Y:S01]  /*21b0*/  ISETP.LT.OR P2, PT, R0, 0x1, !P1 ;  /* 0x000000010000780c */ /* 0x000fe20004f41670 */
[----:B------:R-:W-:Y:S01]  /*21c0*/  IMAD R3, R15, UR4, RZ ;  /* 0x000000040f037c24 */ /* 0x000fe2000f8e02ff */
[----:B------:R-:W1:Y:S01]  /*21d0*/  LDC.64 R166, c[0x0][0x5a8] ;  /* 0x00016a00ffa67b82 */ /* 0x000e620000000a00 */
[----:B------:R-:W-:Y:S02]  /*21e0*/  IADD3 R8, P0, R22, R8, RZ ;  /* 0x0000000816087210 */ /* 0x000fe40007f1e0ff */
[----:B------:R-:W-:-:S05]  /*21f0*/  IMAD R3, R2, UR5, R3 ;  /* 0x0000000502037c24 */ /* 0x000fca000f8e0203 */
[----:B------:R-:W-:Y:S01]  /*2200*/  IADD3.X R9, R14, R9, R3, P0, !PT ;  /* 0x000000090e097210 */ /* 0x000fe200007fe403 */
[-C--:B0-----:R-:W-:Y:S01]  /*2210*/  IMAD R10, R13, R20.reuse, RZ ;  /* 0x000000140d0a7224 */ /* 0x081fe200078e02ff */
[----:B------:R-:W-:Y:S01]  /*2220*/  SHF.L.U64.HI R11, R20, 0x3, R21 ;  /* 0x00000003140b7819 */ /* 0x000fe20000010215 */
[----:B------:R-:W-:-:S04]  /*2230*/  IMAD.WIDE.U32 R2, R12, R20, R8 ;  /* 0x000000140c027225 */ /* 0x000fc800078e0008 */
[----:B------:R-:W-:Y:S01]  /*2240*/  IMAD R15, R12, R21, R10 ;  /* 0x000000150c0f7224 */ /* 0x000fe200078e020a */
[----:B-1----:R-:W-:Y:S01]  /*2250*/  IADD3 R2, P0, R2, R166, RZ ;  /* 0x000000a602027210 */ /* 0x002fe20007f1e0ff */
[----:B------:R-:W-:-:S03]  /*2260*/  IMAD.SHL.U32 R10, R20, 0x8, RZ ;  /* 0x00000008140a7824 */ /* 0x000fc600078e00ff */
[----:B------:R-:W-:Y:S01]  /*2270*/  IADD3.X R3, R167, R3, R15, P0, !PT ;  /* 0x00000003a7037210 */ /* 0x000fe200007fe40f */
[----:B------:R-:W-:Y:S08]  /*2280*/  @P2 BRA `(.L_x_39) ;  /* 0x0000000000042947 */ /* 0x000ff00003800000 */
[----:B------:R0:W5:Y:S02]  /*2290*/  LDG.E.U8 R164, desc[UR36][R2.64] ;  /* 0x0000002402a47981 */ /* 0x000164000c1e1100 */
.L_x_39:
[----:B------:R-:W-:Y:S05]  /*22a0*/  BSYNC B1 ;  /* 0x0000000000017941 */ /* 0x000fea0003800000 */
.L_x_38:
[----:B-----5:R-:W-:Y:S01]  /*22b0*/  LOP3.LUT R13, R164, 0xffff, RZ, 0xc0, !PT ;  /* 0x0000ffffa40d7812 */ /* 0x020fe200078ec0ff */
[----:B------:R-:W-:Y:S01]  /*22c0*/  IMAD.WIDE.U32 R10, R12, R20, R10 ;  /* 0x000000140c0a7225 */ /* 0x000fe200078e000a */
[----:B------:R-:W-:Y:S01]  /*22d0*/  ISETP.GE.AND P0, PT, R19, 0x9, PT ;  /* 0x000000091300780c */ /* 0x000fe20003f06270 */
[----:B------:R-:W-:Y:S01]  /*22e0*/  BSSY B1, `(.L_x_40) ;  /* 0x000000f000017945 */ /* 0x000fe20003800000 */
[----:B------:R-:W-:Y:S01]  /*22f0*/  PRMT R13, R13, 0x8880, RZ ;  /* 0x000088800d0d7816 */ /* 0x000fe200000000ff */
[----:B------:R-:W-:Y:S01]  /*2300*/  IMAD.IADD R12, R15, 0x1, R11 ;  /* 0x000000010f0c7824 */ /* 0x000fe200078e020b */
[----:B------:R-:W-:-:S03]  /*2310*/  IADD3 R8, P3, P4, R8, R166, R10 ;  /* 0x000000a608087210 */ /* 0x000fc60007c7e00a */
[----:B------:R-:W-:Y:S01]  /*2320*/  IMAD.MOV.U32 R11, RZ, RZ, R13 ;  /* 0x000000ffff0b7224 */ /* 0x000fe200078e000d */
[----:B------:R-:W-:Y:S02]  /*2330*/  IADD3.X R9, R9, R167, R12, P3, P4 ;  /* 0x000000a709097210 */ /* 0x000fe40001fe840c */
[C---:B------:R-:W-:Y:S01]  /*2340*/  ISETP.LT.OR P3, PT, R0.reuse, 0x2, !P1 ;  /* 0x000000020000780c */ /* 0x040fe20004f61670 */
[----:B------:R-:W-:Y:S01]  /*2350*/  IMAD R10, R11, R152, RZ ;  /* 0x000000980b0a7224 */ /* 0x000fe200078e02ff */
[----:B------:R-:W-:-:S03]  /*2360*/  ISETP.LT.OR P4, PT, R0, 0x1, !P0 ;  /* 0x000000010000780c */ /* 0x000fc60004781670 */
[----:B------:R-:W-:-:S05]  /*2370*/  @!P2 IMAD R11, R24, R153, R10 ;  /* 0x00000099180ba224 */ /* 0x000fca00078e020a */
[----:B------:R1:W-:Y:S03]  /*2380*/  @!P2 STG.E.U8 desc[UR36][R4.64], R11 ;  /* 0x0000000b0400a986 */ /* 0x0003e6000c101124 */
[----:B------:R-:W-:Y:S05]  /*2390*/  @P3 BRA `(.L_x_41) ;  /* 0x00000000000c3947 */ /* 0x000fea0003800000 */
[----:B------:R-:W1:Y:S02]  /*23a0*/  LDG.E.U8 R164, desc[UR36][R2.64+0x1] ;  /* 0x0000012402a47981 */ /* 0x000e64000c1e1100 */
[----:B-1----:R-:W-:-:S05]  /*23b0*/  PRMT R11, R164, 0x8880, RZ ;  /* 0x00008880a40b7816 */ /* 0x002fca00000000ff */
[----:B------:R-:W-:-:S07]  /*23c0*/  IMAD R10, R11, R152, RZ ;  /* 0x000000980b0a7224 */ /* 0x000fce00078e02ff */
.L_x_41:
[----:B------:R-:W-:Y:S05]  /*23d0*/  BSYNC B1 ;  /* 0x0000000000017941 */ /* 0x000fea0003800000 */
.L_x_40:
[----:B------:R-:W-:Y:S01]  /*23e0*/  @!P3 IMAD R25, R25, R153, R10 ;  /* 0x000000991919b224 */ /* 0x000fe200078e020a */
[----:B------:R-:W-:Y:S04]  /*23f0*/  BSSY B1, `(.L_x_42) ;  /* 0x0000006000017945 */ /* 0x000fe80003800000 */
[----:B------:R2:W-:Y:S01]  /*2400*/  @!P3 STG.E.U8 desc[UR36][R4.64+0x1], R25 ;  /* 0x000001190400b986 */ /* 0x0005e2000c101124 */
[----:B------:R-:W-:Y:S05]  /*2410*/  @P4 BRA `(.L_x_43) ;  /* 0x00000000000c4947 */ /* 0x000fea0003800000 */
[----:B------:R-:W1:Y:S02]  /*2420*/  LDG.E.U8 R164, desc[UR36][R8.64] ;  /* 0x0000002408a47981 */ /* 0x000e64000c1e1100 */
[----:B-1----:R-:W-:-:S05]  /*2430*/  PRMT R11, R164, 0x8880, RZ ;  /* 0x00008880a40b7816 */ /* 0x002fca00000000ff */
[----:B------:R-:W-:-:S07]  /*2440*/  IMAD R10, R11, R152, RZ ;  /* 0x000000980b0a7224 */ /* 0x000fce00078e02ff */
.L_x_43:
[----:B------:R-:W-:Y:S05]  /*2450*/  BSYNC B1 ;  /* 0x0000000000017941 */ /* 0x000fea0003800000 */
.L_x_42:
[----:B------:R-:W-:Y:S01]  /*2460*/  ISETP.LT.OR P2, PT, R0, 0x2, !P0 ;  /* 0x000000020000780c */ /* 0x000fe20004741670 */
[----:B-1----:R-:W-:Y:S01]  /*2470*/  @!P4 IMAD R11, R26, R153, R10 ;  /* 0x000000991a0bc224 */ /* 0x002fe200078e020a */
[----:B------:R-:W-:Y:S01]  /*2480*/  BSSY B1, `(.L_x_44) ;  /* 0x0000008000017945 */ /* 0x000fe20003800000 */
[----:B------:R-:W-:-:S03]  /*2490*/  ISETP.LT.OR P3, PT, R0, 0x9, !P1 ;  /* 0x000000090000780c */ /* 0x000fc60004f61670 */
[----:B------:R1:W-:Y:S01]  /*24a0*/  @!P4 STG.E.U8 desc[UR36][R6.64], R11 ;  /* 0x0000000b0600c986 */ /* 0x0003e2000c101124 */
[----:B------:R-:W-:-:S06]  /*24b0*/  ISETP.LT.OR P4, PT, R0, 0xa, !P1 ;  /* 0x0000000a0000780c */ /* 0x000fcc0004f81670 */
[----:B------:R-:W-:Y:S07]  /*24c0*/  @P2 BRA `(.L_x_45) ;  /* 0x00000000000c2947 */ /* 0x000fee0003800000 */
[----:B------:R-:W1:Y:S02]  /*24d0*/  LDG.E.U8 R164, desc[UR36][R8.64+0x1] ;  /* 0x0000012408a47981 */ /* 0x000e64000c1e1100 */
[----:B-1----:R-:W-:-:S05]  /*24e0*/  PRMT R11, R164, 0x8880, RZ ;  /* 0x00008880a40b7816 */ /* 0x002fca00000000ff */
[----:B------:R-:W-:-:S07]  /*24f0*/  IMAD R10, R11, R152, RZ ;  /* 0x000000980b0a7224 */ /* 0x000fce00078e02ff */
.L_x_45:
[----:B------:R-:W-:Y:S05]  /*2500*/  BSYNC B1 ;  /* 0x0000000000017941 */ /* 0x000fea0003800000 */
.L_x_44:
[----:B------:R-:W-:Y:S01]  /*2510*/  @!P2 IMAD R27, R27, R153, R10 ;  /* 0x000000991b1ba224 */ /* 0x000fe200078e020a */
[----:B------:R-:W-:Y:S04]  /*2520*/  BSSY B1, `(.L_x_46) ;  /* 0x0000006000017945 */ /* 0x000fe80003800000 */
[----:B------:R3:W-:Y:S01]  /*2530*/  @!P2 STG.E.U8 desc[UR36][R6.64+0x1], R27 ;  /* 0x0000011b0600a986 */ /* 0x0007e2000c101124 */
[----:B------:R-:W-:Y:S05]  /*2540*/  @P3 BRA `(.L_x_47) ;  /* 0x00000000000c3947 */ /* 0x000fea0003800000 */
[----:B------:R-:W1:Y:S02]  /*2550*/  LDG.E.U8 R164, desc[UR36][R2.64+0x8] ;  /* 0x0000082402a47981 */ /* 0x000e64000c1e1100 */
[----:B-1----:R-:W-:-:S05]  /*2560*/  PRMT R11, R164, 0x8880, RZ ;  /* 0x00008880a40b7816 */ /* 0x002fca00000000ff */
[----:B------:R-:W-:-:S07]  /*2570*/  IMAD R10, R11, R152, RZ ;  /* 0x000000980b0a7224 */ /* 0x000fce00078e02ff */
.L_x_47:
[----:B------:R-:W-:Y:S05]  /*2580*/  BSYNC B1 ;  /* 0x0000000000017941 */ /* 0x000fea0003800000 */
.L_x_46:
[----:B-1----:R-:W-:Y:S01]  /*2590*/  @!P3 IMAD R11, R28, R153, R10 ;  /* 0x000000991c0bb224 */ /* 0x002fe200078e020a */
[----:B------:R-:W-:Y:S04]  /*25a0*/  BSSY B1, `(.L_x_48) ;  /* 0x0000006000017945 */ /* 0x000fe80003800000 */
[----:B------:R1:W-:Y:S01]  /*25b0*/  @!P3 STG.E.U8 desc[UR36][R4.64+0x8], R11 ;  /* 0x0000080b0400b986 */ /* 0x0003e2000c101124 */
[----:B------:R-:W-:Y:S05]  /*25c0*/  @P4 BRA `(.L_x_49) ;  /* 0x00000000000c4947 */ /* 0x000fea0003800000 */
[----:B------:R-:W1:Y:S02]  /*25d0*/  LDG.E.U8 R164, desc[UR36][R2.64+0x9] ;  /* 0x0000092402a47981 */ /* 0x000e64000c1e1100 */
[----:B-1----:R-:W-:-:S05]  /*25e0*/  PRMT R11, R164, 0x8880, RZ ;  /* 0x00008880a40b7816 */ /* 0x002fca00000000ff */
[----:B------:R-:W-:-:S07]  /*25f0*/  IMAD R10, R11, R152, RZ ;  /* 0x000000980b0a7224 */ /* 0x000fce00078e02ff */
.L_x_49:
[----:B------:R-:W-:Y:S05]  /*2600*/  BSYNC B1 ;  /* 0x0000000000017941 */ /* 0x000fea0003800000 */
.L_x_48:
[C---:B------:R-:W-:Y:S01]  /*2610*/  ISETP.LT.OR P2, PT, R0.reuse, 0x9, !P0 ;  /* 0x000000090000780c */ /* 0x040fe20004741670 */
[----:B------:R-:W-:Y:S01]  /*2620*/  @!P4 IMAD R29, R29, R153, R10 ;  /* 0x000000991d1dc224 */ /* 0x000fe200078e020a */
        /* <DEDUP_REMOVED lines=8> */
.L_x_51:
[----:B------:R-:W-:Y:S05]  /*26b0*/  BSYNC B1 ;  /* 0x0000000000017941 */ /* 0x000fea0003800000 */
.L_x_50:
[----:B-1----:R-:W-:Y:S01]  /*26c0*/  @!P2 IMAD R11, R30, R153, R10 ;  /* 0x000000991e0ba224 */ /* 0x002fe200078e020a */
[----:B------:R-:W-:Y:S04]  /*26d0*/  BSSY B1, `(.L_x_52) ;  /* 0x0000006000017945 */ /* 0x000fe80003800000 */
[----:B------:R1:W-:Y:S01]  /*26e0*/  @!P2 STG.E.U8 desc[UR36][R6.64+0x8], R11 ;  /* 0x0000080b0600a986 */ /* 0x0003e2000c101124 */
[----:B------:R-:W-:Y:S05]  /*26f0*/  @P3 BRA `(.L_x_53) ;  /* 0x00000000000c3947 */ /* 0x000fea0003800000 */
[----:B------:R-:W1:Y:S02]  /*2700*/  LDG.E.U8 R164, desc[UR36][R8.64+0x9] ;  /* 0x0000092408a47981 */ /* 0x000e64000c1e1100 */
[----:B-1----:R-:W-:-:S05]  /*2710*/  PRMT R11, R164, 0x8880, RZ ;  /* 0x00008880a40b7816 */ /* 0x002fca00000000ff */
[----:B------:R-:W-:-:S07]  /*2720*/  IMAD R10, R11, R152, RZ ;  /* 0x000000980b0a7224 */ /* 0x000fce00078e02ff */
.L_x_53:
[----:B------:R-:W-:Y:S05]  /*2730*/  BSYNC B1 ;  /* 0x0000000000017941 */ /* 0x000fea0003800000 */
.L_x_52:
[----:B------:R-:W-:Y:S01]  /*2740*/  @!P3 IMAD R31, R31, R153, R10 ;  /* 0x000000991f1fb224 */ /* 0x000fe200078e020a */
[----:B------:R-:W-:Y:S04]  /*2750*/  BSSY B1, `(.L_x_54) ;  /* 0x0000006000017945 */ /* 0x000fe80003800000 */
[----:B------:R0:W-:Y:S01]  /*2760*/  @!P3 STG.E.U8 desc[UR36][R6.64+0x9], R31 ;  /* 0x0000091f0600b986 */ /* 0x0001e2000c101124 */
[----:B------:R-:W-:Y:S05]  /*2770*/  @P4 BRA `(.L_x_55) ;  /* 0x00000000000c4947 */ /* 0x000fea0003800000 */
[----:B------:R-:W1:Y:S02]  /*2780*/  LDG.E.U8 R164, desc[UR36][R2.64+0x10] ;  /* 0x0000102402a47981 */ /* 0x000e64000c1e1100 */
[----:B-1----:R-:W-:-:S05]  /*2790*/  PRMT R11, R164, 0x8880, RZ ;  /* 0x00008880a40b7816 */ /* 0x002fca00000000ff */
[----:B------:R-:W-:-:S07]  /*27a0*/  IMAD R10, R11, R152, RZ ;  /* 0x000000980b0a7224 */ /* 0x000fce00078e02ff */
.L_x_55:
[----:B------:R-:W-:Y:S05]  /*27b0*/  BSYNC B1 ;  /* 0x0000000000017941 */ /* 0x000fea0003800000 */
.L_x_54:
        /* <DEDUP_REMOVED lines=10> */
.L_x_57:
[----:B------:R-:W-:Y:S05]  /*2860*/  BSYNC B1 ;  /* 0x0000000000017941 */ /* 0x000fea0003800000 */
.L_x_56:
[----:B------:R-:W-:Y:S01]  /*2870*/  @!P2 IMAD R33, R33, R153, R10 ;  /* 0x000000992121a224 */ /* 0x000fe200078e020a */
[----:B------:R-:W-:Y:S04]  /*2880*/  BSSY B1, `(.L_x_58) ;  /* 0x0000006000017945 */ /* 0x000fe80003800000 */
[----:B------:R0:W-:Y:S01]  /*2890*/  @!P2 STG.E.U8 desc[UR36][R4.64+0x11], R33 ;  /* 0x000011210400a986 */ /* 0x0001e2000c101124 */
[----:B------:R-:W-:Y:S05]  /*28a0*/  @P3 BRA `(.L_x_59) ;  /* 0x00000000000c3947 */ /* 0x000fea0003800000 */
[----:B------:R-:W1:Y:S02]  /*28b0*/  LDG.E.U8 R164, desc[UR36][R8.64+0x10] ;  /* 0x0000102408a47981 */ /* 0x000e64000c1e1100 */
[----:B-1----:R-:W-:-:S05]  /*28c0*/  PRMT R11, R164, 0x8880, RZ ;  /* 0x00008880a40b7816 */ /* 0x002fca00000000ff */
[----:B------:R-:W-:-:S07]  /*28d0*/  IMAD R10, R11, R152, RZ ;  /* 0x000000980b0a7224 */ /* 0x000fce00078e02ff */
.L_x_59:
[----:B------:R-:W-:Y:S05]  /*28e0*/  BSYNC B1 ;  /* 0x0000000000017941 */ /* 0x000fea0003800000 */
.L_x_58:
[----:B-1----:R-:W-:Y:S01]  /*28f0*/  @!P3 IMAD R11, R34, R153, R10 ;  /* 0x00000099220bb224 */ /* 0x002fe200078e020a */
[----:B------:R-:W-:Y:S04]  /*2900*/  BSSY B1, `(.L_x_60) ;  /* 0x0000006000017945 */ /* 0x000fe80003800000 */
[----:B------:R1:W-:Y:S01]  /*2910*/  @!P3 STG.E.U8 desc[UR36][R6.64+0x10], R11 ;  /* 0x0000100b0600b986 */ /* 0x0003e2000c101124 */
[----:B------:R-:W-:Y:S05]  /*2920*/  @P4 BRA `(.L_x_61) ;  /* 0x00000000000c4947 */ /* 0x000fea0003800000 */
[----:B------:R-:W1:Y:S02]  /*2930*/  LDG.E.U8 R164, desc[UR36][R8.64+0x11] ;  /* 0x0000112408a47981 */ /* 0x000e64000c1e1100 */
[----:B-1----:R-:W-:-:S05]  /*2940*/  PRMT R11, R164, 0x8880, RZ ;  /* 0x00008880a40b7816 */ /* 0x002fca00000000ff */
[----:B------:R-:W-:-:S07]  /*2950*/  IMAD R10, R11, R152, RZ ;  /* 0x000000980b0a7224 */ /* 0x000fce00078e02ff */
.L_x_61:
[----:B------:R-:W-:Y:S05]  /*2960*/  BSYNC B1 ;  /* 0x0000000000017941 */ /* 0x000fea0003800000 */
.L_x_60:
        /* <DEDUP_REMOVED lines=10> */
.L_x_63:
[----:B------:R-:W-:Y:S05]  /*2a10*/  BSYNC B1 ;  /* 0x0000000000017941 */ /* 0x000fea0003800000 */
.L_x_62:
[----:B-1----:R-:W-:Y:S01]  /*2a20*/  @!P2 IMAD R11, R36, R153, R10 ;  /* 0x00000099240ba224 */ /* 0x002fe200078e020a */
[----:B------:R-:W-:Y:S04]  /*2a30*/  BSSY B1, `(.L_x_64) ;  /* 0x0000006000017945 */ /* 0x000fe80003800000 */
[----:B------:R1:W-:Y:S01]  /*2a40*/  @!P2 STG.E.U8 desc[UR36][R4.64+0x18], R11 ;  /* 0x0000180b0400a986 */ /* 0x0003e2000c101124 */
[----:B------:R-:W-:Y:S05]  /*2a50*/  @P3 BRA `(.L_x_65) ;  /* 0x00000000000c3947 */ /* 0x000fea0003800000 */
[----:B------:R-:W1:Y:S02]  /*2a60*/  LDG.E.U8 R164, desc[UR36][R2.64+0x19] ;  /* 0x0000192402a47981 */ /* 0x000e64000c1e1100 */
[----:B-1----:R-:W-:-:S05]  /*2a70*/  PRMT R11, R164, 0x8880, RZ ;  /* 0x00008880a40b7816 */ /* 0x002fca00000000ff */
[----:B------:R-:W-:-:S07]  /*2a80*/  IMAD R10, R11, R152, RZ ;  /* 0x000000980b0a7224 */ /* 0x000fce00078e02ff */
.L_x_65:
[----:B------:R-:W-:Y:S05]  /*2a90*/  BSYNC B1 ;  /* 0x0000000000017941 */ /* 0x000fea0003800000 */
.L_x_64:
[----:B------:R-:W-:Y:S01]  /*2aa0*/  @!P3 IMAD R37, R37, R153, R10 ;  /* 0x000000992525b224 */ /* 0x000fe200078e020a */
[----:B------:R-:W-:Y:S04]  /*2ab0*/  BSSY B1, `(.L_x_66) ;  /* 0x0000006000017945 */ /* 0x000fe80003800000 */
[----:B------:R0:W-:Y:S01]  /*2ac0*/  @!P3 STG.E.U8 desc[UR36][R4.64+0x19], R37 ;  /* 0x000019250400b986 */ /* 0x0001e2000c101124 */
[----:B------:R-:W-:Y:S05]  /*2ad0*/  @P4 BRA `(.L_x_67) ;  /* 0x00000000000c4947 */ /* 0x000fea0003800000 */
[----:B------:R-:W1:Y:S02]  /*2ae0*/  LDG.E.U8 R164, desc[UR36][R8.64+0x18] ;  /* 0x0000182408a47981 */ /* 0x000e64000c1e1100 */
[----:B-1----:R-:W-:-:S05]  /*2af0*/  PRMT R11, R164, 0x8880, RZ ;  /* 0x00008880a40b7816 */ /* 0x002fca00000000ff */
[----:B------:R-:W-:-:S07]  /*2b00*/  IMAD R10, R11, R152, RZ ;  /* 0x000000980b0a7224 */ /* 0x000fce00078e02ff */
.L_x_67:
[----:B------:R-:W-:Y:S05]  /*2b10*/  BSYNC B1 ;  /* 0x0000000000017941 */ /* 0x000fea0003800000 */
.L_x_66:
        /* <DEDUP_REMOVED lines=10> */
.L_x_69:
[----:B------:R-:W-:Y:S05]  /*2bc0*/  BSYNC B1 ;  /* 0x0000000000017941 */ /* 0x000fea0003800000 */
.L_x_68:
[----:B------:R-:W-:Y:S01]  /*2bd0*/  @!P2 IMAD R39, R39, R153, R10 ;  /* 0x000000992727a224 */ /* 0x000fe200078e020a */
[----:B------:R-:W-:Y:S04]  /*2be0*/  BSSY B1, `(.L_x_70) ;  /* 0x0000006000017945 */ /* 0x000fe80003800000 */
[----:B------:R0:W-:Y:S01]  /*2bf0*/  @!P2 STG.E.U8 desc[UR36][R6.64+0x19], R39 ;  /* 0x000019270600a986 */ /* 0x0001e2000c101124 */
[----:B------:R-:W-:Y:S05]  /*2c00*/  @P3 BRA `(.L_x_71) ;  /* 0x00000000000c3947 */ /* 0x000fea0003800000 */
[----:B------:R-:W1:Y:S02]  /*2c10*/  LDG.E.U8 R164, desc[UR36][R2.64+0x20] ;  /* 0x0000202402a47981 */ /* 0x000e64000c1e1100 */
[----:B-1----:R-:W-:-:S05]  /*2c20*/  PRMT R11, R164, 0x8880, RZ ;  /* 0x00008880a40b7816 */ /* 0x002fca00000000ff */
[----:B------:R-:W-:-:S07]  /*2c30*/  IMAD R10, R11, R152, RZ ;  /* 0x000000980b0a7224 */ /* 0x000fce00078e02ff */
.L_x_71:
[----:B------:R-:W-:Y:S05]  /*2c40*/  BSYNC B1 ;  /* 0x0000000000017941 */ /* 0x000fea0003800000 */
.L_x_70:
[----:B-1----:R-:W-:Y:S01]  /*2c50*/  @!P3 IMAD R11, R40, R153, R10 ;  /* 0x00000099280bb224 */ /* 0x002fe200078e020a */
[----:B------:R-:W-:Y:S04]  /*2c60*/  BSSY B1, `(.L_x_72) ;  /* 0x0000006000017945 */ /* 0x000fe80003800000 */
[----:B------:R1:W-:Y:S01]  /*2c70*/  @!P3 STG.E.U8 desc[UR36][R4.64+0x20], R11 ;  /* 0x0000200b0400b986 */ /* 0x0003e2000c101124 */
[----:B------:R-:W-:Y:S05]  /*2c80*/  @P4 BRA `(.L_x_73) ;  /* 0x00000000000c4947 */ /* 0x000fea0003800000 */
[----:B------:R-:W1:Y:S02]  /*2c90*/  LDG.E.U8 R164, desc[UR36][R2.64+0x21] ;  /* 0x0000212402a47981 */ /* 0x000e64000c1e1100 */
[----:B-1----:R-:W-:-:S05]  /*2ca0*/  PRMT R11, R164, 0x8880, RZ ;  /* 0x00008880a40b7816 */ /* 0x002fca00000000ff */
[----:B------:R-:W-:-:S07]  /*2cb0*/  IMAD R10, R11, R152, RZ ;  /* 0x000000980b0a7224 */ /* 0x000fce00078e02ff */
.L_x_73:
[----:B------:R-:W-:Y:S05]  /*2cc0*/  BSYNC B1 ;  /* 0x0000000000017941 */ /* 0x000fea0003800000 */
.L_x_72:
        /* <DEDUP_REMOVED lines=10> */
.L_x_75:
[----:B------:R-:W-:Y:S05]  /*2d70*/  BSYNC B1 ;  /* 0x0000000000017941 */ /* 0x000fea0003800000 */
.L_x_74:
[----:B-1----:R-:W-:Y:S01]  /*2d80*/  @!P2 IMAD R11, R42, R153, R10 ;  /* 0x000000992a0ba224 */ /* 0x002fe200078e020a */
[----:B------:R-:W-:Y:S04]  /*2d90*/  BSSY B1, `(.L_x_76) ;  /* 0x0000006000017945 */ /* 0x000fe80003800000 */
[----:B------:R1:W-:Y:S01]  /*2da0*/  @!P2 STG.E.U8 desc[UR36][R6.64+0x20], R11 ;  /* 0x0000200b0600a986 */ /* 0x0003e2000c101124 */
[----:B------:R-:W-:Y:S05]  /*2db0*/  @P3 BRA `(.L_x_77) ;  /* 0x00000000000c3947 */ /* 0x000fea0003800000 */
[----:B------:R-:W1:Y:S02]  /*2dc0*/  LDG.E.U8 R164, desc[UR36][R8.64+0x21] ;  /* 0x0000212408a47981 */ /* 0x000e64000c1e1100 */
[----:B-1----:R-:W-:-:S05]  /*2dd0*/  PRMT R11, R164, 0x8880, RZ ;  /* 0x00008880a40b7816 */ /* 0x002fca00000000ff */
[----:B------:R-:W-:-:S07]  /*2de0*/  IMAD R10, R11, R152, RZ ;  /* 0x000000980b0a7224 */ /* 0x000fce00078e02ff */
.L_x_77:
[----:B------:R-:W-:Y:S05]  /*2df0*/  BSYNC B1 ;  /* 0x0000000000017941 */ /* 0x000fea0003800000 */
.L_x_76:
[----:B------:R-:W-:Y:S01]  /*2e00*/  @!P3 IMAD R43, R43, R153, R10 ;  /* 0x000000992b2bb224 */ /* 0x000fe200078e020a */
[----:B------:R-:W-:Y:S04]  /*2e10*/  BSSY B1, `(.L_x_78) ;  /* 0x0000006000017945 */ /* 0x000fe80003800000 */
[----:B------:R0:W-:Y:S01]  /*2e20*/  @!P3 STG.E.U8 desc[UR36][R6.64+0x21], R43 ;  /* 0x0000212b0600b986 */ /* 0x0001e2000c101124 */
[----:B------:R-:W-:Y:S05]  /*2e30*/  @P4 BRA `(.L_x_79) ;  /* 0x00000000000c4947 */ /* 0x000fea0003800000 */
[----:B------:R-:W1:Y:S02]  /*2e40*/  LDG.E.U8 R164, desc[UR36][R2.64+0x28] ;  /* 0x0000282402a47981 */ /* 0x000e64000c1e1100 */
[----:B-1----:R-:W-:-:S05]  /*2e50*/  PRMT R11, R164, 0x8880, RZ ;  /* 0x00008880a40b7816 */ /* 0x002fca00000000ff */
[----:B------:R-:W-:-:S07]  /*2e60*/  IMAD R10, R11, R152, RZ ;  /* 0x000000980b0a7224 */ /* 0x000fce00078e02ff */
.L_x_79:
[----:B------:R-:W-:Y:S05]  /*2e70*/  BSYNC B1 ;  /* 0x0000000000017941 */ /* 0x000fea0003800000 */
.L_x_78:
        /* <DEDUP_REMOVED lines=10> */
.L_x_81:
[----:B------:R-:W-:Y:S05]  /*2f20*/  BSYNC B1 ;  /* 0x0000000000017941 */ /* 0x000fea0003800000 */
.L_x_80:
[----:B------:R-:W-:Y:S01]  /*2f30*/  @!P2 IMAD R45, R45, R153, R10 ;  /* 0x000000992d2da224 */ /* 0x000fe200078e020a */
[----:B------:R-:W-:Y:S04]  /*2f40*/  BSSY B1, `(.L_x_82) ;  /* 0x0000006000017945 */ /* 0x000fe80003800000 */
[----:B------:R0:W-:Y:S01]  /*2f50*/  @!P2 STG.E.U8 desc[UR36][R4.64+0x29], R45 ;  /* 0x0000292d0400a986 */ /* 0x0001e2000c101124 */
[----:B------:R-:W-:Y:S05]  /*2f60*/  @P3 BRA `(.L_x_83) ;  /* 0x00000000000c3947 */ /* 0x000fea0003800000 */
[----:B------:R-:W1:Y:S02]  /*2f70*/  LDG.E.U8 R164, desc[UR36][R8.64+0x28] ;  /* 0x0000282408a47981 */ /* 0x000e64000c1e1100 */
[----:B-1----:R-:W-:-:S05]  /*2f80*/  PRMT R11, R164, 0x8880, RZ ;  /* 0x00008880a40b7816 */ /* 0x002fca00000000ff */
[----:B------:R-:W-:-:S07]  /*2f90*/  IMAD R10, R11, R152, RZ ;  /* 0x000000980b0a7224 */ /* 0x000fce00078e02ff */
.L_x_83:
[----:B------:R-:W-:Y:S05]  /*2fa0*/  BSYNC B1 ;  /* 0x0000000000017941 */ /* 0x000fea0003800000 */
.L_x_82:
[----:B-1----:R-:W-:Y:S01]  /*2fb0*/  @!P3 IMAD R11, R46, R153, R10 ;  /* 0x000000992e0bb224 */ /* 0x002fe200078e020a */
[----:B------:R-:W-:Y:S04]  /*2fc0*/  BSSY B1, `(.L_x_84) ;  /* 0x0000006000017945 */ /* 0x000fe80003800000 */
[----:B------:R1:W-:Y:S01]  /*2fd0*/  @!P3 STG.E.U8 desc[UR36][R6.64+0x28], R11 ;  /* 0x0000280b0600b986 */ /* 0x0003e2000c101124 */
[----:B------:R-:W-:Y:S05]  /*2fe0*/  @P4 BRA `(.L_x_85) ;  /* 0x00000000000c4947 */ /* 0x000fea0003800000 */
[----:B------:R-:W1:Y:S02]  /*2ff0*/  LDG.E.U8 R164, desc[UR36][R8.64+0x29] ;  /* 0x0000292408a47981 */ /* 0x000e64000c1e1100 */
[----:B-1----:R-:W-:-:S05]  /*3000*/  PRMT R11, R164, 0x8880, RZ ;  /* 0x00008880a40b7816 */ /* 0x002fca00000000ff */
[----:B------:R-:W-:-:S07]  /*3010*/  IMAD R10, R11, R152, RZ ;  /* 0x000000980b0a7224 */ /* 0x000fce00078e02ff */
.L_x_85:
[----:B------:R-:W-:Y:S05]  /*3020*/  BSYNC B1 ;  /* 0x0000000000017941 */ /* 0x000fea0003800000 */
.L_x_84:
        /* <DEDUP_REMOVED lines=10> */
.L_x_87:
[----:B------:R-:W-:Y:S05]  /*30d0*/  BSYNC B1 ;  /* 0x0000000000017941 */ /* 0x000fea0003800000 */
.L_x_86:
[----:B-1----:R-:W-:Y:S01]  /*30e0*/  @!P2 IMAD R11, R48, R153, R10 ;  /* 0x00000099300ba224 */ /* 0x002fe200078e020a */
[----:B------:R-:W-:Y:S04]  /*30f0*/  BSSY B1, `(.L_x_88) ;  /* 0x0000006000017945 */ /* 0x000fe80003800000 */
[----:B------:R1:W-:Y:S01]  /*3100*/  @!P2 STG.E.U8 desc[UR36][R4.64+0x30], R11 ;  /* 0x0000300b0400a986 */ /* 0x0003e2000c101124 */
[----:B------:R-:W-:Y:S05]  /*3110*/  @P3 BRA `(.L_x_89) ;  /* 0x00000000000c3947 */ /* 0x000fea0003800000 */
[----:B------:R-:W1:Y:S02]  /*3120*/  LDG.E.U8 R164, desc[UR36][R2.64+0x31] ;  /* 0x0000312402a47981 */ /* 0x000e64000c1e1100 */
[----:B-1----:R-:W-:-:S05]  /*3130*/  PRMT R11, R164, 0x8880, RZ ;  /* 0x00008880a40b7816 */ /* 0x002fca00000000ff */
[----:B------:R-:W-:-:S07]  /*3140*/  IMAD R10, R11, R152, RZ ;  /* 0x000000980b0a7224 */ /* 0x000fce00078e02ff */
.L_x_89:
[----:B------:R-:W-:Y:S05]  /*3150*/  BSYNC B1 ;  /* 0x0000000000017941 */ /* 0x000fea0003800000 */
.L_x_88:
[----:B------:R-:W-:Y:S01]  /*3160*/  @!P3 IMAD R49, R49, R153, R10 ;  /* 0x000000993131b224 */ /* 0x000fe200078e020a */
[----:B------:R-:W-:Y:S04]  /*3170*/  BSSY B1, `(.L_x_90) ;  /* 0x0000006000017945 */ /* 0x000fe80003800000 */
[----:B------:R0:W-:Y:S01]  /*3180*/  @!P3 STG.E.U8 desc[UR36][R4.64+0x31], R49 ;  /* 0x000031310400b986 */ /* 0x0001e2000c101124 */
[----:B------:R-:W-:Y:S05]  /*3190*/  @P4 BRA `(.L_x_91) ;  /* 0x00000000000c4947 */ /* 0x000fea0003800000 */
[----:B------:R-:W1:Y:S02]  /*31a0*/  LDG.E.U8 R164, desc[UR36][R8.64+0x30] ;  /* 0x0000302408a47981 */ /* 0x000e64000c1e1100 */
[----:B-1----:R-:W-:-:S05]  /*31b0*/  PRMT R11, R164, 0x8880, RZ ;  /* 0x00008880a40b7816 */ /* 0x002fca00000000ff */
[----:B------:R-:W-:-:S07]  /*31c0*/  IMAD R10, R11, R152, RZ ;  /* 0x000000980b0a7224 */ /* 0x000fce00078e02ff */
.L_x_91:
[----:B------:R-:W-:Y:S05]  /*31d0*/  BSYNC B1 ;  /* 0x0000000000017941 */ /* 0x000fea0003800000 */
.L_x_90:
        /* <DEDUP_REMOVED lines=10> */
.L_x_93:
[----:B------:R-:W-:Y:S05]  /*3280*/  BSYNC B1 ;  /* 0x0000000000017941 */ /* 0x000fea0003800000 */
.L_x_92:
[----:B------:R-:W-:Y:S01]  /*3290*/  @!P2 IMAD R51, R51, R153, R10 ;  /* 0x000000993333a224 */ /* 0x000fe200078e020a */
[----:B------:R-:W-:Y:S04]  /*32a0*/  BSSY B1, `(.L_x_94) ;  /* 0x0000006000017945 */ /* 0x000fe80003800000 */
[----:B------:R0:W-:Y:S01]  /*32b0*/  @!P2 STG.E.U8 desc[UR36][R6.64+0x31], R51 ;  /* 0x000031330600a986 */ /* 0x0001e2000c101124 */
[----:B------:R-:W-:Y:S05]  /*32c0*/  @P3 BRA `(.L_x_95) ;  /* 0x00000000000c3947 */ /* 0x000fea0003800000 */
[----:B------:R-:W1:Y:S02]  /*32d0*/  LDG.E.U8 R164, desc[UR36][R2.64+0x38] ;  /* 0x0000382402a47981 */ /* 0x000e64000c1e1100 */
[----:B-1----:R-:W-:-:S05]  /*32e0*/  PRMT R11, R164, 0x8880, RZ ;  /* 0x00008880a40b7816 */ /* 0x002fca00000000ff */
[----:B------:R-:W-:-:S07]  /*32f0*/  IMAD R10, R11, R152, RZ ;  /* 0x000000980b0a7224 */ /* 0x000fce00078e02ff */
.L_x_95:
[----:B------:R-:W-:Y:S05]  /*3300*/  BSYNC B1 ;  /* 0x0000000000017941 */ /* 0x000fea0003800000 */
.L_x_94:
[----:B-1----:R-:W-:Y:S01]  /*3310*/  @!P3 IMAD R11, R52, R153, R10 ;  /* 0x00000099340bb224 */ /* 0x002fe200078e020a */
[----:B------:R-:W-:Y:S04]  /*3320*/  BSSY B1, `(.L_x_96) ;  /* 0x0000006000017945 */ /* 0x000fe80003800000 */
[----:B------:R1:W-:Y:S01]  /*3330*/  @!P3 STG.E.U8 desc[UR36][R4.64+0x38], R11 ;  /* 0x0000380b0400b986 */ /* 0x0003e2000c101124 */
[----:B------:R-:W-:Y:S05]  /*3340*/  @P4 BRA `(.L_x_97) ;  /* 0x00000000000c4947 */ /* 0x000fea0003800000 */
[----:B------:R-:W1:Y:S02]  /*3350*/  LDG.E.U8 R164, desc[UR36][R2.64+0x39] ;  /* 0x0000392402a47981 */ /* 0x000e64000c1e1100 */
[----:B-1----:R-:W-:-:S05]  /*3360*/  PRMT R11, R164, 0x8880, RZ ;  /* 0x00008880a40b7816 */ /* 0x002fca00000000ff */
[----:B------:R-:W-:-:S07]  /*3370*/  IMAD R10, R11, R152, RZ ;  /* 0x000000980b0a7224 */ /* 0x000fce00078e02ff */
.L_x_97:
[----:B------:R-:W-:Y:S05]  /*3380*/  BSYNC B1 ;  /* 0x0000000000017941 */ /* 0x000fea0003800000 */
.L_x_96:
        /* <DEDUP_REMOVED lines=10> */
.L_x_99:
[----:B------:R-:W-:Y:S05]  /*3430*/  BSYNC B1 ;  /* 0x0000000000017941 */ /* 0x000fea0003800000 */
.L_x_98:
[----:B-1----:R-:W-:Y:S01]  /*3440*/  @!P2 IMAD R11, R54, R153, R10 ;  /* 0x00000099360ba224 */ /* 0x002fe200078e020a */
[----:B------:R-:W-:Y:S04]  /*3450*/  BSSY B1, `(.L_x_100) ;  /* 0x0000006000017945 */ /* 0x000fe80003800000 */
[----:B------:R1:W-:Y:S01]  /*3460*/  @!P2 STG.E.U8 desc[UR36][R6.64+0x38], R11 ;  /* 0x0000380b0600a986 */ /* 0x0003e2000c101124 */
[----:B------:R-:W-:Y:S05]  /*3470*/  @P3 BRA `(.L_x_101) ;  /* 0x00000000000c3947 */ /* 0x000fea0003800000 */
[----:B------:R-:W1:Y:S02]  /*3480*/  LDG.E.U8 R164, desc[UR36][R8.64+0x39] ;  /* 0x0000392408a47981 */ /* 0x000e64000c1e1100 */
[----:B-1----:R-:W-:-:S05]  /*3490*/  PRMT R11, R164, 0x8880, RZ ;  /* 0x00008880a40b7816 */ /* 0x002fca00000000ff */
[----:B------:R-:W-:-:S07]  /*34a0*/  IMAD R10, R11, R152, RZ ;  /* 0x000000980b0a7224 */ /* 0x000fce00078e02ff */
.L_x_101:
[----:B------:R-:W-:Y:S05]  /*34b0*/  BSYNC B1 ;  /* 0x0000000000017941 */ /* 0x000fea0003800000 */
.L_x_100:
[----:B------:R-:W-:Y:S01]  /*34c0*/  @!P3 IMAD R55, R55, R153, R10 ;  /* 0x000000993737b224 */ /* 0x000fe200078e020a */
[----:B------:R-:W-:Y:S04]  /*34d0*/  BSSY B1, `(.L_x_102) ;  /* 0x0000006000017945 */ /* 0x000fe80003800000 */
[----:B------:R0:W-:Y:S01]  /*34e0*/  @!P3 STG.E.U8 desc[UR36][R6.64+0x39], R55 ;  /* 0x000039370600b986 */ /* 0x0001e2000c101124 */
[----:B------:R-:W-:Y:S05]  /*34f0*/  @P4 BRA `(.L_x_103) ;  /* 0x00000000000c4947 */ /* 0x000fea0003800000 */
[----:B------:R-:W1:Y:S02]  /*3500*/  LDG.E.U8 R164, desc[UR36][R2.64+0x40] ;  /* 0x0000402402a47981 */ /* 0x000e64000c1e1100 */
[----:B-1----:R-:W-:-:S05]  /*3510*/  PRMT R11, R164, 0x8880, RZ ;  /* 0x00008880a40b7816 */ /* 0x002fca00000000ff */
[----:B------:R-:W-:-:S07]  /*3520*/  IMAD R10, R11, R152, RZ ;  /* 0x000000980b0a7224 */ /* 0x000fce00078e02ff */
.L_x_103:
[----:B------:R-:W-:Y:S05]  /*3530*/  BSYNC B1 ;  /* 0x0000000000017941 */ /* 0x000fea0003800000 */
.L_x_102:
        /* <DEDUP_REMOVED lines=10> */
.L_x_105:
[----:B------:R-:W-:Y:S05]  /*35e0*/  BSYNC B1 ;  /* 0x0000000000017941 */ /* 0x000fea0003800000 */
.L_x_104:
[----:B------:R-:W-:Y:S01]  /*35f0*/  @!P2 IMAD R57, R57, R153, R10 ;  /* 0x000000993939a224 */ /* 0x000fe200078e020a */
[----:B------:R-:W-:Y:S04]  /*3600*/  BSSY B1, `(.L_x_106) ;  /* 0x0000006000017945 */ /* 0x000fe80003800000 */
[----:B------:R0:W-:Y:S01]  /*3610*/  @!P2 STG.E.U8 desc[UR36][R4.64+0x41], R57 ;  /* 0x000041390400a986 */ /* 0x0001e2000c101124 */
[----:B------:R-:W-:Y:S05]  /*3620*/  @P3 BRA `(.L_x_107) ;  /* 0x00000000000c3947 */ /* 0x000fea0003800000 */
[----:B------:R-:W1:Y:S02]  /*3630*/  LDG.E.U8 R164, desc[UR36][R8.64+0x40] ;  /* 0x0000402408a47981 */ /* 0x000e64000c1e1100 */
[----:B-1----:R-:W-:-:S05]  /*3640*/  PRMT R11, R164, 0x8880, RZ ;  /* 0x00008880a40b7816 */ /* 0x002fca00000000ff */
[----:B------:R-:W-:-:S07]  /*3650*/  IMAD R10, R11, R152, RZ ;  /* 0x000000980b0a7224 */ /* 0x000fce00078e02ff */
.L_x_107:
[----:B------:R-:W-:Y:S05]  /*3660*/  BSYNC B1 ;  /* 0x0000000000017941 */ /* 0x000fea0003800000 */
.L_x_106:
[----:B-1----:R-:W-:Y:S01]  /*3670*/  @!P3 IMAD R11, R58, R153, R10 ;  /* 0x000000993a0bb224 */ /* 0x002fe200078e020a */
[----:B------:R-:W-:Y:S04]  /*3680*/  BSSY B1, `(.L_x_108) ;  /* 0x0000006000017945 */ /* 0x000fe80003800000 */
[----:B------:R1:W-:Y:S01]  /*3690*/  @!P3 STG.E.U8 desc[UR36][R6.64+0x40], R11 ;  /* 0x0000400b0600b986 */ /* 0x0003e2000c101124 */
[----:B------:R-:W-:Y:S05]  /*36a0*/  @P4 BRA `(.L_x_109) ;  /* 0x00000000000c4947 */ /* 0x000fea0003800000 */
[----:B------:R-:W1:Y:S02]  /*36b0*/  LDG.E.U8 R164, desc[UR36][R8.64+0x41] ;  /* 0x0000412408a47981 */ /* 0x000e64000c1e1100 */
[----:B-1----:R-:W-:-:S05]  /*36c0*/  PRMT R11, R164, 0x8880, RZ ;  /* 0x00008880a40b7816 */ /* 0x002fca00000000ff */
[----:B------:R-:W-:-:S07]  /*36d0*/  IMAD R10, R11, R152, RZ ;  /* 0x000000980b0a7224 */ /* 0x000fce00078e02ff */
.L_x_109:
[----:B------:R-:W-:Y:S05]  /*36e0*/  BSYNC B1 ;  /* 0x0000000000017941 */ /* 0x000fea0003800000 */
.L_x_108:
        /* <DEDUP_REMOVED lines=10> */
.L_x_111:
[----:B------:R-:W-:Y:S05]  /*3790*/  BSYNC B1 ;  /* 0x0000000000017941 */ /* 0x000fea0003800000 */
.L_x_110:
[----:B-1----:R-:W-:Y:S01]  /*37a0*/  @!P2 IMAD R11, R60, R153, R10 ;  /* 0x000000993c0ba224 */ /* 0x002fe200078e020a */
[----:B------:R-:W-:Y:S04]  /*37b0*/  BSSY B1, `(.L_x_112) ;  /* 0x0000006000017945 */ /* 0x000fe80003800000 */
[----:B------:R1:W-:Y:S01]  /*37c0*/  @!P2 STG.E.U8 desc[UR36][R4.64+0x48], R11 ;  /* 0x0000480b0400a986 */ /* 0x0003e2000c101124 */
[----:B------:R-:W-:Y:S05]  /*37d0*/  @P3 BRA `(.L_x_113) ;  /* 0x00000000000c3947 */ /* 0x000fea0003800000 */
[----:B------:R-:W1:Y:S02]  /*37e0*/  LDG.E.U8 R164, desc[UR36][R2.64+0x49] ;  /* 0x0000492402a47981 */ /* 0x000e64000c1e1100 */
[----:B-1----:R-:W-:-:S05]  /*37f0*/  PRMT R11, R164, 0x8880, RZ ;  /* 0x00008880a40b7816 */ /* 0x002fca00000000ff */
[----:B------:R-:W-:-:S07]  /*3800*/  IMAD R10, R11, R152, RZ ;  /* 0x000000980b0a7224 */ /* 0x000fce00078e02ff */
.L_x_113:
[----:B------:R-:W-:Y:S05]  /*3810*/  BSYNC B1 ;  /* 0x0000000000017941 */ /* 0x000fea0003800000 */
.L_x_112:
[----:B------:R-:W-:Y:S01]  /*3820*/  @!P3 IMAD R61, R61, R153, R10 ;  /* 0x000000993d3db224 */ /* 0x000fe200078e020a */
[----:B------:R-:W-:Y:S04]  /*3830*/  BSSY B1, `(.L_x_114) ;  /* 0x0000006000017945 */ /* 0x000fe80003800000 */
[----:B------:R0:W-:Y:S01]  /*3840*/  @!P3 STG.E.U8 desc[UR36][R4.64+0x49], R61 ;  /* 0x0000493d0400b986 */ /* 0x0001e2000c101124 */
[----:B------:R-:W-:Y:S05]  /*3850*/  @P4 BRA `(.L_x_115) ;  /* 0x00000000000c4947 */ /* 0x000fea0003800000 */
[----:B------:R-:W1:Y:S02]  /*3860*/  LDG.E.U8 R164, desc[UR36][R8.64+0x48] ;  /* 0x0000482408a47981 */ /* 0x000e64000c1e1100 */
[----:B-1----:R-:W-:-:S05]  /*3870*/  PRMT R11, R164, 0x8880, RZ ;  /* 0x00008880a40b7816 */ /* 0x002fca00000000ff */
[----:B------:R-:W-:-:S07]  /*3880*/  IMAD R10, R11, R152, RZ ;  /* 0x000000980b0a7224 */ /* 0x000fce00078e02ff */
.L_x_115:
[----:B------:R-:W-:Y:S05]  /*3890*/  BSYNC B1 ;  /* 0x0000000000017941 */ /* 0x000fea0003800000 */
.L_x_114:
        /* <DEDUP_REMOVED lines=10> */
.L_x_117:
[----:B------:R-:W-:Y:S05]  /*3940*/  BSYNC B1 ;  /* 0x0000000000017941 */ /* 0x000fea0003800000 */
.L_x_116:
[----:B------:R-:W-:Y:S01]  /*3950*/  @!P2 IMAD R63, R63, R153, R10 ;  /* 0x000000993f3fa224 */ /* 0x000fe200078e020a */
[----:B------:R-:W-:Y:S04]  /*3960*/  BSSY B1, `(.L_x_118) ;  /* 0x0000006000017945 */ /* 0x000fe80003800000 */
[----:B------:R0:W-:Y:S01]  /*3970*/  @!P2 STG.E.U8 desc[UR36][R6.64+0x49], R63 ;  /* 0x0000493f0600a986 */ /* 0x0001e2000c101124 */
[----:B------:R-:W-:Y:S05]  /*3980*/  @P3 BRA `(.L_x_119) ;  /* 0x00000000000c3947 */ /* 0x000fea0003800000 */
[----:B------:R-:W1:Y:S02]  /*3990*/  LDG.E.U8 R164, desc[UR36][R2.64+0x50] ;  /* 0x0000502402a47981 */ /* 0x000e64000c1e1100 */
[----:B-1----:R-:W-:-:S05]  /*39a0*/  PRMT R11, R164, 0x8880, RZ ;  /* 0x00008880a40b7816 */ /* 0x002fca00000000ff */
[----:B------:R-:W-:-:S07]  /*39b0*/  IMAD R10, R11, R152, RZ ;  /* 0x000000980b0a7224 */ /* 0x000fce00078e02ff */
.L_x_119:
[----:B------:R-:W-:Y:S05]  /*39c0*/  BSYNC B1 ;  /* 0x0000000000017941 */ /* 0x000fea0003800000 */
.L_x_118:
[----:B-1----:R-:W-:Y:S01]  /*39d0*/  @!P3 IMAD R11, R64, R153, R10 ;  /* 0x00000099400bb224 */ /* 0x002fe200078e020a */
[----:B------:R-:W-:Y:S04]  /*39e0*/  BSSY B1, `(.L_x_120) ;  /* 0x0000006000017945 */ /* 0x000fe80003800000 */
[----:B------:R1:W-:Y:S01]  /*39f0*/  @!P3 STG.E.U8 desc[UR36][R4.64+0x50], R11 ;  /* 0x0000500b0400b986 */ /* 0x0003e2000c101124 */
[----:B------:R-:W-:Y:S05]  /*3a00*/  @P4 BRA `(.L_x_121) ;  /* 0x00000000000c4947 */ /* 0x000fea0003800000 */
[----:B------:R-:W1:Y:S02]  /*3a10*/  LDG.E.U8 R164, desc[UR36][R2.64+0x51] ;  /* 0x0000512402a47981 */ /* 0x000e64000c1e1100 */
[----:B-1----:R-:W-:-:S05]  /*3a20*/  PRMT R11, R164, 0x8880, RZ ;  /* 0x00008880a40b7816 */ /* 0x002fca00000000ff */
[----:B------:R-:W-:-:S07]  /*3a30*/  IMAD R10, R11, R152, RZ ;  /* 0x000000980b0a7224 */ /* 0x000fce00078e02ff */
.L_x_121:
[----:B------:R-:W-:Y:S05]  /*3a40*/  BSYNC B1 ;  /* 0x0000000000017941 */ /* 0x000fea0003800000 */
.L_x_120:
        /* <DEDUP_REMOVED lines=10> */
.L_x_123:
[----:B------:R-:W-:Y:S05]  /*3af0*/  BSYNC B1 ;  /* 0x0000000000017941 */ /* 0x000fea0003800000 */
.L_x_122:
[----:B-1----:R-:W-:Y:S01]  /*3b00*/  @!P2 IMAD R11, R66, R153, R10 ;  /* 0x00000099420ba224 */ /* 0x002fe200078e020a */
[----:B------:R-:W-:Y:S04]  /*3b10*/  BSSY B1, `(.L_x_124) ;  /* 0x0000006000017945 */ /* 0x000fe80003800000 */
[----:B------:R1:W-:Y:S01]  /*3b20*/  @!P2 STG.E.U8 desc[UR36][R6.64+0x50], R11 ;  /* 0x0000500b0600a986 */ /* 0x0003e2000c101124 */
[----:B------:R-:W-:Y:S05]  /*3b30*/  @P3 BRA `(.L_x_125) ;  /* 0x00000000000c3947 */ /* 0x000fea0003800000 */
[----:B------:R-:W1:Y:S02]  /*3b40*/  LDG.E.U8 R164, desc[UR36][R8.64+0x51] ;  /* 0x0000512408a47981 */ /* 0x000e64000c1e1100 */
[----:B-1----:R-:W-:-:S05]  /*3b50*/  PRMT R11, R164, 0x8880, RZ ;  /* 0x00008880a40b7816 */ /* 0x002fca00000000ff */
[----:B------:R-:W-:-:S07]  /*3b60*/  IMAD R10, R11, R152, RZ ;  /* 0x000000980b0a7224 */ /* 0x000fce00078e02ff */
.L_x_125:
[----:B------:R-:W-:Y:S05]  /*3b70*/  BSYNC B1 ;  /* 0x0000000000017941 */ /* 0x000fea0003800000 */
.L_x_124:
[----:B------:R-:W-:Y:S01]  /*3b80*/  @!P3 IMAD R67, R67, R153, R10 ;  /* 0x000000994343b224 */ /* 0x000fe200078e020a */
[----:B------:R-:W-:Y:S04]  /*3b90*/  BSSY B1, `(.L_x_126) ;  /* 0x0000006000017945 */ /* 0x000fe80003800000 */
[----:B------:R0:W-:Y:S01]  /*3ba0*/  @!P3 STG.E.U8 desc[UR36][R6.64+0x51], R67 ;  /* 0x000051430600b986 */ /* 0x0001e2000c101124 */
[----:B------:R-:W-:Y:S05]  /*3bb0*/  @P4 BRA `(.L_x_127) ;  /* 0x00000000000c4947 */ /* 0x000fea0003800000 */
[----:B------:R-:W1:Y:S02]  /*3bc0*/  LDG.E.U8 R164, desc[UR36][R2.64+0x58] ;  /* 0x0000582402a47981 */ /* 0x000e64000c1e1100 */
[----:B-1----:R-:W-:-:S05]  /*3bd0*/  PRMT R11, R164, 0x8880, RZ ;  /* 0x00008880a40b7816 */ /* 0x002fca00000000ff */
[----:B------:R-:W-:-:S07]  /*3be0*/  IMAD R10, R11, R152, RZ ;  /* 0x000000980b0a7224 */ /* 0x000fce00078e02ff */
.L_x_127:
[----:B------:R-:W-:Y:S05]  /*3bf0*/  BSYNC B1 ;  /* 0x0000000000017941 */ /* 0x000fea0003800000 */
.L_x_126:
        /* <DEDUP_REMOVED lines=10> */
.L_x_129:
[----:B------:R-:W-:Y:S05]  /*3ca0*/  BSYNC B1 ;  /* 0x0000000000017941 */ /* 0x000fea0003800000 */
.L_x_128:
[----:B------:R-:W-:Y:S01]  /*3cb0*/  @!P2 IMAD R69, R69, R153, R10 ;  /* 0x000000994545a224 */ /* 0x000fe200078e020a */
[----:B------:R-:W-:Y:S04]  /*3cc0*/  BSSY B1, `(.L_x_130) ;  /* 0x0000006000017945 */ /* 0x000fe80003800000 */
[----:B------:R0:W-:Y:S01]  /*3cd0*/  @!P2 STG.E.U8 desc[UR36][R4.64+0x59], R69 ;  /* 0x000059450400a986 */ /* 0x0001e2000c101124 */
[----:B------:R-:W-:Y:S05]  /*3ce0*/  @P3 BRA `(.L_x_131) ;  /* 0x00000000000c3947 */ /* 0x000fea0003800000 */
[----:B------:R-:W1:Y:S02]  /*3cf0*/  LDG.E.U8 R164, desc[UR36][R8.64+0x58] ;  /* 0x0000582408a47981 */ /* 0x000e64000c1e1100 */
[----:B-1----:R-:W-:-:S05]  /*3d00*/  PRMT R11, R164, 0x8880, RZ ;  /* 0x00008880a40b7816 */ /* 0x002fca00000000ff */
[----:B------:R-:W-:-:S07]  /*3d10*/  IMAD R10, R11, R152, RZ ;  /* 0x000000980b0a7224 */ /* 0x000fce00078e02ff */
.L_x_131:
[----:B------:R-:W-:Y:S05]  /*3d20*/  BSYNC B1 ;  /* 0x0000000000017941 */ /* 0x000fea0003800000 */
.L_x_130:
[----:B-1----:R-:W-:Y:S01]  /*3d30*/  @!P3 IMAD R11, R70, R153, R10 ;  /* 0x00000099460bb224 */ /* 0x002fe200078e020a */
[----:B------:R-:W-:Y:S04]  /*3d40*/  BSSY B1, `(.L_x_132) ;  /* 0x0000006000017945 */ /* 0x000fe80003800000 */
[----:B------:R1:W-:Y:S01]  /*3d50*/  @!P3 STG.E.U8 desc[UR36][R6.64+0x58], R11 ;  /* 0x0000580b0600b986 */ /* 0x0003e2000c101124 */
[----:B------:R-:W-:Y:S05]  /*3d60*/  @P4 BRA `(.L_x_133) ;  /* 0x00000000000c4947 */ /* 0x000fea0003800000 */
[----:B------:R-:W1:Y:S02]  /*3d70*/  LDG.E.U8 R164, desc[UR36][R8.64+0x59] ;  /* 0x0000592408a47981 */ /* 0x000e64000c1e1100 */
[----:B-1----:R-:W-:-:S05]  /*3d80*/  PRMT R11, R164, 0x8880, RZ ;  /* 0x00008880a40b7816 */ /* 0x002fca00000000ff */
[----:B------:R-:W-:-:S07]  /*3d90*/  IMAD R10, R11, R152, RZ ;  /* 0x000000980b0a7224 */ /* 0x000fce00078e02ff */
.L_x_133:
[----:B------:R-:W-:Y:S05]  /*3da0*/  BSYNC B1 ;  /* 0x0000000000017941 */ /* 0x000fea0003800000 */
.L_x_132:
        /* <DEDUP_REMOVED lines=10> */
.L_x_135:
[----:B------:R-:W-:Y:S05]  /*3e50*/  BSYNC B1 ;  /* 0x0000000000017941 */ /* 0x000fea0003800000 */
.L_x_134:
[----:B-1----:R-:W-:Y:S01]  /*3e60*/  @!P2 IMAD R11, R72, R153, R10 ;  /* 0x00000099480ba224 */ /* 0x002fe200078e020a */
[----:B------:R-:W-:Y:S04]  /*3e70*/  BSSY B1, `(.L_x_136) ;  /* 0x0000006000017945 */ /* 0x000fe80003800000 */
[----:B------:R1:W-:Y:S01]  /*3e80*/  @!P2 STG.E.U8 desc[UR36][R4.64+0x60], R11 ;  /* 0x0000600b0400a986 */ /* 0x0003e2000c101124 */
[----:B------:R-:W-:Y:S05]  /*3e90*/  @P3 BRA `(.L_x_137) ;  /* 0x00000000000c3947 */ /* 0x000fea0003800000 */
[----:B------:R-:W1:Y:S02]  /*3ea0*/  LDG.E.U8 R164, desc[UR36][R2.64+0x61] ;  /* 0x0000612402a47981 */ /* 0x000e64000c1e1100 */
[----:B-1----:R-:W-:-:S05]  /*3eb0*/  PRMT R11, R164, 0x8880, RZ ;  /* 0x00008880a40b7816 */ /* 0x002fca00000000ff */
[----:B------:R-:W-:-:S07]  /*3ec0*/  IMAD R10, R11, R152, RZ ;  /* 0x000000980b0a7224 */ /* 0x000fce00078e02ff */
.L_x_137:
[----:B------:R-:W-:Y:S05]  /*3ed0*/  BSYNC B1 ;  /* 0x0000000000017941 */ /* 0x000fea0003800000 */
.L_x_136:
[----:B------:R-:W-:Y:S01]  /*3ee0*/  @!P3 IMAD R73, R73, R153, R10 ;  /* 0x000000994949b224 */ /* 0x000fe200078e020a */
[----:B------:R-:W-:Y:S04]  /*3ef0*/  BSSY B1, `(.L_x_138) ;  /* 0x0000006000017945 */ /* 0x000fe80003800000 */
[----:B------:R0:W-:Y:S01]  /*3f00*/  @!P3 STG.E.U8 desc[UR36][R4.64+0x61], R73 ;  /* 0x000061490400b986 */ /* 0x0001e2000c101124 */
[----:B------:R-:W-:Y:S05]  /*3f10*/  @P4 BRA `(.L_x_139) ;  /* 0x00000000000c4947 */ /* 0x000fea0003800000 */
[----:B------:R-:W1:Y:S02]  /*3f20*/  LDG.E.U8 R164, desc[UR36][R8.64+0x60] ;  /* 0x0000602408a47981 */ /* 0x000e64000c1e1100 */
[----:B-1----:R-:W-:-:S05]  /*3f30*/  PRMT R11, R164, 0x8880, RZ ;  /* 0x00008880a40b7816 */ /* 0x002fca00000000ff */
[----:B------:R-:W-:-:S07]  /*3f40*/  IMAD R10, R11, R152, RZ ;  /* 0x000000980b0a7224 */ /* 0x000fce00078e02ff */
.L_x_139:
[----:B------:R-:W-:Y:S05]  /*3f50*/  BSYNC B1 ;  /* 0x0000000000017941 */ /* 0x000fea0003800000 */
.L_x_138:
        /* <DEDUP_REMOVED lines=10> */
.L_x_141:
[----:B------:R-:W-:Y:S05]  /*4000*/  BSYNC B1 ;  /* 0x0000000000017941 */ /* 0x000fea0003800000 */
.L_x_140:
[----:B------:R-:W-:Y:S01]  /*4010*/  @!P2 IMAD R75, R75, R153, R10 ;  /* 0x000000994b4ba224 */ /* 0x000fe200078e020a */
[----:B------:R-:W-:Y:S04]  /*4020*/  BSSY B1, `(.L_x_142) ;  /* 0x0000006000017945 */ /* 0x000fe80003800000 */
[----:B------:R0:W-:Y:S01]  /*4030*/  @!P2 STG.E.U8 desc[UR36][R6.64+0x61], R75 ;  /* 0x0000614b0600a986 */ /* 0x0001e2000c101124 */
[----:B------:R-:W-:Y:S05]  /*4040*/  @P3 BRA `(.L_x_143) ;  /* 0x00000000000c3947 */ /* 0x000fea0003800000 */
[----:B------:R-:W1:Y:S02]  /*4050*/  LDG.E.U8 R164, desc[UR36][R2.64+0x68] ;  /* 0x0000682402a47981 */ /* 0x000e64000c1e1100 */
[----:B-1----:R-:W-:-:S05]  /*4060*/  PRMT R11, R164, 0x8880, RZ ;  /* 0x00008880a40b7816 */ /* 0x002fca00000000ff */
[----:B------:R-:W-:-:S07]  /*4070*/  IMAD R10, R11, R152, RZ ;  /* 0x000000980b0a7224 */ /* 0x000fce00078e02ff */
.L_x_143:
[----:B------:R-:W-:Y:S05]  /*4080*/  BSYNC B1 ;  /* 0x0000000000017941 */ /* 0x000fea0003800000 */
.L_x_142:
[----:B-1----:R-:W-:Y:S01]  /*4090*/  @!P3 IMAD R11, R76, R153, R10 ;  /* 0x000000994c0bb224 */ /* 0x002fe200078e020a */
[----:B------:R-:W-:Y:S04]  /*40a0*/  BSSY B1, `(.L_x_144) ;  /* 0x0000006000017945 */ /* 0x000fe80003800000 */
[----:B------:R1:W-:Y:S01]  /*40b0*/  @!P3 STG.E.U8 desc[UR36][R4.64+0x68], R11 ;  /* 0x0000680b0400b986 */ /* 0x0003e2000c101124 */
[----:B------:R-:W-:Y:S05]  /*40c0*/  @P4 BRA `(.L_x_145) ;  /* 0x00000000000c4947 */ /* 0x000fea0003800000 */
[----:B------:R-:W1:Y:S02]  /*40d0*/  LDG.E.U8 R164, desc[UR36][R2.64+0x69] ;  /* 0x0000692402a47981 */ /* 0x000e64000c1e1100 */
[----:B-1----:R-:W-:-:S05]  /*40e0*/  PRMT R11, R164, 0x8880, RZ ;  /* 0x00008880a40b7816 */ /* 0x002fca00000000ff */
[----:B------:R-:W-:-:S07]  /*40f0*/  IMAD R10, R11, R152, RZ ;  /* 0x000000980b0a7224 */ /* 0x000fce00078e02ff */
.L_x_145:
[----:B------:R-:W-:Y:S05]  /*4100*/  BSYNC B1 ;  /* 0x0000000000017941 */ /* 0x000fea0003800000 */
.L_x_144:
        /* <DEDUP_REMOVED lines=10> */
.L_x_147:
[----:B------:R-:W-:Y:S05]  /*41b0*/  BSYNC B1 ;  /* 0x0000000000017941 */ /* 0x000fea0003800000 */
.L_x_146:
[----:B-1----:R-:W-:Y:S01]  /*41c0*/  @!P2 IMAD R11, R78, R153, R10 ;  /* 0x000000994e0ba224 */ /* 0x002fe200078e020a */
[----:B------:R-:W-:Y:S04]  /*41d0*/  BSSY B1, `(.L_x_148) ;  /* 0x0000006000017945 */ /* 0x000fe80003800000 */
[----:B------:R1:W-:Y:S01]  /*41e0*/  @!P2 STG.E.U8 desc[UR36][R6.64+0x68], R11 ;  /* 0x0000680b0600a986 */ /* 0x0003e2000c101124 */
[----:B------:R-:W-:Y:S05]  /*41f0*/  @P3 BRA `(.L_x_149) ;  /* 0x00000000000c3947 */ /* 0x000fea0003800000 */
[----:B------:R-:W1:Y:S02]  /*4200*/  LDG.E.U8 R164, desc[UR36][R8.64+0x69] ;  /* 0x0000692408a47981 */ /* 0x000e64000c1e1100 */
[----:B-1----:R-:W-:-:S05]  /*4210*/  PRMT R11, R164, 0x8880, RZ ;  /* 0x00008880a40b7816 */ /* 0x002fca00000000ff */
[----:B------:R-:W-:-:S07]  /*4220*/  IMAD R10, R11, R152, RZ ;  /* 0x000000980b0a7224 */ /* 0x000fce00078e02ff */
.L_x_149:
[----:B------:R-:W-:Y:S05]  /*4230*/  BSYNC B1 ;  /* 0x0000000000017941 */ /* 0x000fea0003800000 */
.L_x_148:
[----:B------:R-:W-:Y:S01]  /*4240*/  @!P3 IMAD R79, R79, R153, R10 ;  /* 0x000000994f4fb224 */ /* 0x000fe200078e020a */
[----:B------:R-:W-:Y:S04]  /*4250*/  BSSY B1, `(.L_x_150) ;  /* 0x0000006000017945 */ /* 0x000fe80003800000 */
[----:B------:R0:W-:Y:S01]  /*4260*/  @!P3 STG.E.U8 desc[UR36][R6.64+0x69], R79 ;  /* 0x0000694f0600b986 */ /* 0x0001e2000c101124 */
[----:B------:R-:W-:Y:S05]  /*4270*/  @P4 BRA `(.L_x_151) ;  /* 0x00000000000c4947 */ /* 0x000fea0003800000 */
[----:B------:R-:W1:Y:S02]  /*4280*/  LDG.E.U8 R164, desc[UR36][R2.64+0x70] ;  /* 0x0000702402a47981 */ /* 0x000e64000c1e1100 */
[----:B-1----:R-:W-:-:S05]  /*4290*/  PRMT R11, R164, 0x8880, RZ ;  /* 0x00008880a40b7816 */ /* 0x002fca00000000ff */
[----:B------:R-:W-:-:S07]  /*42a0*/  IMAD R10, R11, R152, RZ ;  /* 0x000000980b0a7224 */ /* 0x000fce00078e02ff */
.L_x_151:
[----:B------:R-:W-:Y:S05]  /*42b0*/  BSYNC B1 ;  /* 0x0000000000017941 */ /* 0x000fea0003800000 */
.L_x_150:
        /* <DEDUP_REMOVED lines=10> */
.L_x_153:
[----:B------:R-:W-:Y:S05]  /*4360*/  BSYNC B1 ;  /* 0x0000000000017941 */ /* 0x000fea0003800000 */
.L_x_152:
[----:B------:R-:W-:Y:S01]  /*4370*/  @!P2 IMAD R81, R81, R153, R10 ;  /* 0x000000995151a224 */ /* 0x000fe200078e020a */
[----:B------:R-:W-:Y:S04]  /*4380*/  BSSY B1, `(.L_x_154) ;  /* 0x0000006000017945 */ /* 0x000fe80003800000 */
[----:B------:R0:W-:Y:S01]  /*4390*/  @!P2 STG.E.U8 desc[UR36][R4.64+0x71], R81 ;  /* 0x000071510400a986 */ /* 0x0001e2000c101124 */
[----:B------:R-:W-:Y:S05]  /*43a0*/  @P3 BRA `(.L_x_155) ;  /* 0x00000000000c3947 */ /* 0x000fea0003800000 */
[----:B------:R-:W1:Y:S02]  /*43b0*/  LDG.E.U8 R164, desc[UR36][R8.64+0x70] ;  /* 0x0000702408a47981 */ /* 0x000e64000c1e1100 */
[----:B-1----:R-:W-:-:S05]  /*43c0*/  PRMT R11, R164, 0x8880, RZ ;  /* 0x00008880a40b7816 */ /* 0x002fca00000000ff */
[----:B------:R-:W-:-:S07]  /*43d0*/  IMAD R10, R11, R152, RZ ;  /* 0x000000980b0a7224 */ /* 0x000fce00078e02ff */
.L_x_155:
[----:B------:R-:W-:Y:S05]  /*43e0*/  BSYNC B1 ;  /* 0x0000000000017941 */ /* 0x000fea0003800000 */
.L_x_154:
[----:B-1----:R-:W-:Y:S01]  /*43f0*/  @!P3 IMAD R11, R82, R153, R10 ;  /* 0x00000099520bb224 */ /* 0x002fe200078e020a */
[----:B------:R-:W-:Y:S04]  /*4400*/  BSSY B1, `(.L_x_156) ;  /* 0x0000006000017945 */ /* 0x000fe80003800000 */
[----:B------:R1:W-:Y:S01]  /*4410*/  @!P3 STG.E.U8 desc[UR36][R6.64+0x70], R11 ;  /* 0x0000700b0600b986 */ /* 0x0003e2000c101124 */
[----:B------:R-:W-:Y:S05]  /*4420*/  @P4 BRA `(.L_x_157) ;  /* 0x00000000000c4947 */ /* 0x000fea0003800000 */
[----:B------:R-:W1:Y:S02]  /*4430*/  LDG.E.U8 R164, desc[UR36][R8.64+0x71] ;  /* 0x0000712408a47981 */ /* 0x000e64000c1e1100 */
[----:B-1----:R-:W-:-:S05]  /*4440*/  PRMT R11, R164, 0x8880, RZ ;  /* 0x00008880a40b7816 */ /* 0x002fca00000000ff */
[----:B------:R-:W-:-:S07]  /*4450*/  IMAD R10, R11, R152, RZ ;  /* 0x000000980b0a7224 */ /* 0x000fce00078e02ff */
.L_x_157:
[----:B------:R-:W-:Y:S05]  /*4460*/  BSYNC B1 ;  /* 0x0000000000017941 */ /* 0x000fea0003800000 */
.L_x_156:
        /* <DEDUP_REMOVED lines=10> */
.L_x_159:
[----:B------:R-:W-:Y:S05]  /*4510*/  BSYNC B1 ;  /* 0x0000000000017941 */ /* 0x000fea0003800000 */
.L_x_158:
[----:B-1----:R-:W-:Y:S01]  /*4520*/  @!P2 IMAD R11, R84, R153, R10 ;  /* 0x00000099540ba224 */ /* 0x002fe200078e020a */
[----:B------:R-:W-:Y:S04]  /*4530*/  BSSY B1, `(.L_x_160) ;  /* 0x0000006000017945 */ /* 0x000fe80003800000 */
[----:B------:R1:W-:Y:S01]  /*4540*/  @!P2 STG.E.U8 desc[UR36][R4.64+0x78], R11 ;  /* 0x0000780b0400a986 */ /* 0x0003e2000c101124 */
[----:B------:R-:W-:Y:S05]  /*4550*/  @P3 BRA `(.L_x_161) ;  /* 0x00000000000c3947 */ /* 0x000fea0003800000 */
[----:B------:R-:W1:Y:S02]  /*4560*/  LDG.E.U8 R164, desc[UR36][R2.64+0x79] ;  /* 0x0000792402a47981 */ /* 0x000e64000c1e1100 */
[----:B-1----:R-:W-:-:S05]  /*4570*/  PRMT R11, R164, 0x8880, RZ ;  /* 0x00008880a40b7816 */ /* 0x002fca00000000ff */
[----:B------:R-:W-:-:S07]  /*4580*/  IMAD R10, R11, R152, RZ ;  /* 0x000000980b0a7224 */ /* 0x000fce00078e02ff */
.L_x_161:
[----:B------:R-:W-:Y:S05]  /*4590*/  BSYNC B1 ;  /* 0x0000000000017941 */ /* 0x000fea0003800000 */
.L_x_160:
[----:B------:R-:W-:Y:S01]  /*45a0*/  @!P3 IMAD R85, R85, R153, R10 ;  /* 0x000000995555b224 */ /* 0x000fe200078e020a */
[----:B------:R-:W-:Y:S04]  /*45b0*/  BSSY B1, `(.L_x_162) ;  /* 0x0000006000017945 */ /* 0x000fe80003800000 */
[----:B------:R0:W-:Y:S01]  /*45c0*/  @!P3 STG.E.U8 desc[UR36][R4.64+0x79], R85 ;  /* 0x000079550400b986 */ /* 0x0001e2000c101124 */
[----:B------:R-:W-:Y:S05]  /*45d0*/  @P4 BRA `(.L_x_163) ;  /* 0x00000000000c4947 */ /* 0x000fea0003800000 */
[----:B------:R-:W1:Y:S02]  /*45e0*/  LDG.E.U8 R164, desc[UR36][R8.64+0x78] ;  /* 0x0000782408a47981 */ /* 0x000e64000c1e1100 */
[----:B-1----:R-:W-:-:S05]  /*45f0*/  PRMT R11, R164, 0x8880, RZ ;  /* 0x00008880a40b7816 */ /* 0x002fca00000000ff */
[----:B------:R-:W-:-:S07]  /*4600*/  IMAD R10, R11, R152, RZ ;  /* 0x000000980b0a7224 */ /* 0x000fce00078e02ff */
.L_x_163:
[----:B------:R-:W-:Y:S05]  /*4610*/  BSYNC B1 ;  /* 0x0000000000017941 */ /* 0x000fea0003800000 */
.L_x_162:
        /* <DEDUP_REMOVED lines=10> */
.L_x_165:
[----:B------:R-:W-:Y:S05]  /*46c0*/  BSYNC B1 ;  /* 0x0000000000017941 */ /* 0x000fea0003800000 */
.L_x_164:
[----:B------:R-:W-:Y:S01]  /*46d0*/  @!P2 IMAD R87, R87, R153, R10 ;  /* 0x000000995757a224 */ /* 0x000fe200078e020a */
[----:B------:R-:W-:Y:S04]  /*46e0*/  BSSY B1, `(.L_x_166) ;  /* 0x0000006000017945 */ /* 0x000fe80003800000 */
[----:B------:R0:W-:Y:S01]  /*46f0*/  @!P2 STG.E.U8 desc[UR36][R6.64+0x79], R87 ;  /* 0x000079570600a986 */ /* 0x0001e2000c101124 */
[----:B------:R-:W-:Y:S05]  /*4700*/  @P3 BRA `(.L_x_167) ;  /* 0x00000000000c3947 */ /* 0x000fea0003800000 */
[----:B------:R-:W1:Y:S02]  /*4710*/  LDG.E.U8 R164, desc[UR36][R2.64+0x80] ;  /* 0x0000802402a47981 */ /* 0x000e64000c1e1100 */
[----:B-1----:R-:W-:-:S05]  /*4720*/  PRMT R11, R164, 0x8880, RZ ;  /* 0x00008880a40b7816 */ /* 0x002fca00000000ff */
[----:B------:R-:W-:-:S07]  /*4730*/  IMAD R10, R11, R152, RZ ;  /* 0x000000980b0a7224 */ /* 0x000fce00078e02ff */
.L_x_167:
[----:B------:R-:W-:Y:S05]  /*4740*/  BSYNC B1 ;  /* 0x0000000000017941 */ /* 0x000fea0003800000 */
.L_x_166:
[----:B-1----:R-:W-:Y:S01]  /*4750*/  @!P3 IMAD R11, R88, R153, R10 ;  /* 0x00000099580bb224 */ /* 0x002fe200078e020a */
[----:B------:R-:W-:Y:S04]  /*4760*/  BSSY B1, `(.L_x_168) ;  /* 0x0000006000017945 */ /* 0x000fe80003800000 */
[----:B------:R1:W-:Y:S01]  /*4770*/  @!P3 STG.E.U8 desc[UR36][R4.64+0x80], R11 ;  /* 0x0000800b0400b986 */ /* 0x0003e2000c101124 */
[----:B------:R-:W-:Y:S05]  /*4780*/  @P4 BRA `(.L_x_169) ;  /* 0x00000000000c4947 */ /* 0x000fea0003800000 */
[----:B------:R-:W1:Y:S02]  /*4790*/  LDG.E.U8 R164, desc[UR36][R2.64+0x81] ;  /* 0x0000812402a47981 */ /* 0x000e64000c1e1100 */
[----:B-1----:R-:W-:-:S05]  /*47a0*/  PRMT R11, R164, 0x8880, RZ ;  /* 0x00008880a40b7816 */ /* 0x002fca00000000ff */
[----:B------:R-:W-:-:S07]  /*47b0*/  IMAD R10, R11, R152, RZ ;  /* 0x000000980b0a7224 */ /* 0x000fce00078e02ff */
.L_x_169:
[----:B------:R-:W-:Y:S05]  /*47c0*/  BSYNC B1 ;  /* 0x0000000000017941 */ /* 0x000fea0003800000 */
.L_x_168:
        /* <DEDUP_REMOVED lines=10> */
.L_x_171:
[----:B------:R-:W-:Y:S05]  /*4870*/  BSYNC B1 ;  /* 0x0000000000017941 */ /* 0x000fea0003800000 */
.L_x_170:
[----:B-1----:R-:W-:Y:S01]  /*4880*/  @!P2 IMAD R11, R90, R153, R10 ;  /* 0x000000995a0ba224 */ /* 0x002fe200078e020a */
[----:B------:R-:W-:Y:S04]  /*4890*/  BSSY B1, `(.L_x_172) ;  /* 0x0000006000017945 */ /* 0x000fe80003800000 */
[----:B------:R1:W-:Y:S01]  /*48a0*/  @!P2 STG.E.U8 desc[UR36][R6.64+0x80], R11 ;  /* 0x0000800b0600a986 */ /* 0x0003e2000c101124 */
[----:B------:R-:W-:Y:S05]  /*48b0*/  @P3 BRA `(.L_x_173) ;  /* 0x00000000000c3947 */ /* 0x000fea0003800000 */
[----:B------:R-:W1:Y:S02]  /*48c0*/  LDG.E.U8 R164, desc[UR36][R8.64+0x81] ;  /* 0x0000812408a47981 */ /* 0x000e64000c1e1100 */
[----:B-1----:R-:W-:-:S05]  /*48d0*/  PRMT R11, R164, 0x8880, RZ ;  /* 0x00008880a40b7816 */ /* 0x002fca00000000ff */
[----:B------:R-:W-:-:S07]  /*48e0*/  IMAD R10, R11, R152, RZ ;  /* 0x000000980b0a7224 */ /* 0x000fce00078e02ff */
.L_x_173:
[----:B------:R-:W-:Y:S05]  /*48f0*/  BSYNC B1 ;  /* 0x0000000000017941 */ /* 0x000fea0003800000 */
.L_x_172:
[----:B------:R-:W-:Y:S01]  /*4900*/  @!P3 IMAD R91, R91, R153, R10 ;  /* 0x000000995b5bb224 */ /* 0x000fe200078e020a */
[----:B------:R-:W-:Y:S04]  /*4910*/  BSSY B1, `(.L_x_174) ;  /* 0x0000006000017945 */ /* 0x000fe80003800000 */
[----:B------:R0:W-:Y:S01]  /*4920*/  @!P3 STG.E.U8 desc[UR36][R6.64+0x81], R91 ;  /* 0x0000815b0600b986 */ /* 0x0001e2000c101124 */
[----:B------:R-:W-:Y:S05]  /*4930*/  @P4 BRA `(.L_x_175) ;  /* 0x00000000000c4947 */ /* 0x000fea0003800000 */
[----:B------:R-:W1:Y:S02]  /*4940*/  LDG.E.U8 R164, desc[UR36][R2.64+0x88] ;  /* 0x0000882402a47981 */ /* 0x000e64000c1e1100 */
[----:B-1----:R-:W-:-:S05]  /*4950*/  PRMT R11, R164, 0x8880, RZ ;  /* 0x00008880a40b7816 */ /* 0x002fca00000000ff */
[----:B------:R-:W-:-:S07]  /*4960*/  IMAD R10, R11, R152, RZ ;  /* 0x000000980b0a7224 */ /* 0x000fce00078e02ff */
.L_x_175:
[----:B------:R-:W-:Y:S05]  /*4970*/  BSYNC B1 ;  /* 0x0000000000017941 */ /* 0x000fea0003800000 */
.L_x_174:
        /* <DEDUP_REMOVED lines=10> */
.L_x_177:
[----:B------:R-:W-:Y:S05]  /*4a20*/  BSYNC B1 ;  /* 0x0000000000017941 */ /* 0x000fea0003800000 */
.L_x_176:
[----:B------:R-:W-:Y:S01]  /*4a30*/  @!P2 IMAD R93, R93, R153, R10 ;  /* 0x000000995d5da224 */ /* 0x000fe200078e020a */
[----:B------:R-:W-:Y:S04]  /*4a40*/  BSSY B1, `(.L_x_178) ;  /* 0x0000006000017945 */ /* 0x000fe80003800000 */
[----:B------:R0:W-:Y:S01]  /*4a50*/  @!P2 STG.E.U8 desc[UR36][R4.64+0x89], R93 ;  /* 0x0000895d0400a986 */ /* 0x0001e2000c101124 */
[----:B------:R-:W-:Y:S05]  /*4a60*/  @P3 BRA `(.L_x_179) ;  /* 0x00000000000c3947 */ /* 0x000fea0003800000 */
[----:B------:R-:W1:Y:S02]  /*4a70*/  LDG.E.U8 R164, desc[UR36][R8.64+0x88] ;  /* 0x0000882408a47981 */ /* 0x000e64000c1e1100 */
[----:B-1----:R-:W-:-:S05]  /*4a80*/  PRMT R11, R164, 0x8880, RZ ;  /* 0x00008880a40b7816 */ /* 0x002fca00000000ff */
[----:B------:R-:W-:-:S07]  /*4a90*/  IMAD R10, R11, R152, RZ ;  /* 0x000000980b0a7224 */ /* 0x000fce00078e02ff */
.L_x_179:
[----:B------:R-:W-:Y:S05]  /*4aa0*/  BSYNC B1 ;  /* 0x0000000000017941 */ /* 0x000fea0003800000 */
.L_x_178:
[----:B-1----:R-:W-:Y:S01]  /*4ab0*/  @!P3 IMAD R11, R94, R153, R10 ;  /* 0x000000995e0bb224 */ /* 0x002fe200078e020a */
[----:B------:R-:W-:Y:S04]  /*4ac0*/  BSSY B1, `(.L_x_180) ;  /* 0x0000006000017945 */ /* 0x000fe80003800000 */
[----:B------:R1:W-:Y:S01]  /*4ad0*/  @!P3 STG.E.U8 desc[UR36][R6.64+0x88], R11 ;  /* 0x0000880b0600b986 */ /* 0x0003e2000c101124 */
[----:B------:R-:W-:Y:S05]  /*4ae0*/  @P4 BRA `(.L_x_181) ;  /* 0x00000000000c4947 */ /* 0x000fea0003800000 */
[----:B------:R-:W1:Y:S02]  /*4af0*/  LDG.E.U8 R164, desc[UR36][R8.64+0x89] ;  /* 0x0000892408a47981 */ /* 0x000e64000c1e1100 */
[----:B-1----:R-:W-:-:S05]  /*4b00*/  PRMT R11, R164, 0x8880, RZ ;  /* 0x00008880a40b7816 */ /* 0x002fca00000000ff */
[----:B------:R-:W-:-:S07]  /*4b10*/  IMAD R10, R11, R152, RZ ;  /* 0x000000980b0a7224 */ /* 0x000fce00078e02ff */
.L_x_181:
[----:B------:R-:W-:Y:S05]  /*4b20*/  BSYNC B1 ;  /* 0x0000000000017941 */ /* 0x000fea0003800000 */
.L_x_180:
        /* <DEDUP_REMOVED lines=10> */
.L_x_183:
[----:B------:R-:W-:Y:S05]  /*4bd0*/  BSYNC B1 ;  /* 0x0000000000017941 */ /* 0x000fea0003800000 */
.L_x_182:
[----:B-1----:R-:W-:Y:S01]  /*4be0*/  @!P2 IMAD R11, R96, R153, R10 ;  /* 0x00000099600ba224 */ /* 0x002fe200078e020a */
[----:B------:R-:W-:Y:S04]  /*4bf0*/  BSSY B1, `(.L_x_184) ;  /* 0x0000006000017945 */ /* 0x000fe80003800000 */
[----:B------:R1:W-:Y:S01]  /*4c00*/  @!P2 STG.E.U8 desc[UR36][R4.64+0x90], R11 ;  /* 0x0000900b0400a986 */ /* 0x0003e2000c101124 */
[----:B------:R-:W-:Y:S05]  /*4c10*/  @P3 BRA `(.L_x_185) ;  /* 0x00000000000c3947 */ /* 0x000fea0003800000 */
[----:B------:R-:W1:Y:S02]  /*4c20*/  LDG.E.U8 R164, desc[UR36][R2.64+0x91] ;  /* 0x0000912402a47981 */ /* 0x000e64000c1e1100 */
[----:B-1----:R-:W-:-:S05]  /*4c30*/  PRMT R11, R164, 0x8880, RZ ;  /* 0x00008880a40b7816 */ /* 0x002fca00000000ff */
[----:B------:R-:W-:-:S07]  /*4c40*/  IMAD R10, R11, R152, RZ ;  /* 0x000000980b0a7224 */ /* 0x000fce00078e02ff */
.L_x_185:
[----:B------:R-:W-:Y:S05]  /*4c50*/  BSYNC B1 ;  /* 0x0000000000017941 */ /* 0x000fea0003800000 */
.L_x_184:
[----:B------:R-:W-:Y:S01]  /*4c60*/  @!P3 IMAD R97, R97, R153, R10 ;  /* 0x000000996161b224 */ /* 0x000fe200078e020a */
[----:B------:R-:W-:Y:S04]  /*4c70*/  BSSY B1, `(.L_x_186) ;  /* 0x0000006000017945 */ /* 0x000fe80003800000 */
[----:B------:R0:W-:Y:S01]  /*4c80*/  @!P3 STG.E.U8 desc[UR36][R4.64+0x91], R97 ;  /* 0x000091610400b986 */ /* 0x0001e2000c101124 */
[----:B------:R-:W-:Y:S05]  /*4c90*/  @P4 BRA `(.L_x_187) ;  /* 0x00000000000c4947 */ /* 0x000fea0003800000 */
[----:B------:R-:W1:Y:S02]  /*4ca0*/  LDG.E.U8 R164, desc[UR36][R8.64+0x90] ;  /* 0x0000902408a47981 */ /* 0x000e64000c1e1100 */
[----:B-1----:R-:W-:-:S05]  /*4cb0*/  PRMT R11, R164, 0x8880, RZ ;  /* 0x00008880a40b7816 */ /* 0x002fca00000000ff */
[----:B------:R-:W-:-:S07]  /*4cc0*/  IMAD R10, R11, R152, RZ ;  /* 0x000000980b0a7224 */ /* 0x000fce00078e02ff */
.L_x_187:
[----:B------:R-:W-:Y:S05]  /*4cd0*/  BSYNC B1 ;  /* 0x0000000000017941 */ /* 0x000fea0003800000 */
.L_x_186:
        /* <DEDUP_REMOVED lines=10> */
.L_x_189:
[----:B------:R-:W-:Y:S05]  /*4d80*/  BSYNC B1 ;  /* 0x0000000000017941 */ /* 0x000fea0003800000 */
.L_x_188:
[----:B------:R-:W-:Y:S01]  /*4d90*/  @!P2 IMAD R99, R99, R153, R10 ;  /* 0x000000996363a224 */ /* 0x000fe200078e020a */
[----:B------:R-:W-:Y:S04]  /*4da0*/  BSSY B1, `(.L_x_190) ;  /* 0x0000006000017945 */ /* 0x000fe80003800000 */
[----:B------:R0:W-:Y:S01]  /*4db0*/  @!P2 STG.E.U8 desc[UR36][R6.64+0x91], R99 ;  /* 0x000091630600a986 */ /* 0x0001e2000c101124 */
[----:B------:R-:W-:Y:S05]  /*4dc0*/  @P3 BRA `(.L_x_191) ;  /* 0x00000000000c3947 */ /* 0x000fea0003800000 */
[----:B------:R-:W1:Y:S02]  /*4dd0*/  LDG.E.U8 R164, desc[UR36][R2.64+0x98] ;  /* 0x0000982402a47981 */ /* 0x000e64000c1e1100 */
[----:B-1----:R-:W-:-:S05]  /*4de0*/  PRMT R11, R164, 0x8880, RZ ;  /* 0x00008880a40b7816 */ /* 0x002fca00000000ff */
[----:B------:R-:W-:-:S07]  /*4df0*/  IMAD R10, R11, R152, RZ ;  /* 0x000000980b0a7224 */ /* 0x000fce00078e02ff */
.L_x_191:
[----:B------:R-:W-:Y:S05]  /*4e00*/  BSYNC B1 ;  /* 0x0000000000017941 */ /* 0x000fea0003800000 */
.L_x_190:
[----:B-1----:R-:W-:Y:S01]  /*4e10*/  @!P3 IMAD R11, R100, R153, R10 ;  /* 0x00000099640bb224 */ /* 0x002fe200078e020a */
[----:B------:R-:W-:Y:S04]  /*4e20*/  BSSY B1, `(.L_x_192) ;  /* 0x0000006000017945 */ /* 0x000fe80003800000 */
[----:B------:R1:W-:Y:S01]  /*4e30*/  @!P3 STG.E.U8 desc[UR36][R4.64+0x98], R11 ;  /* 0x0000980b0400b986 */ /* 0x0003e2000c101124 */
[----:B------:R-:W-:Y:S05]  /*4e40*/  @P4 BRA `(.L_x_193) ;  /* 0x00000000000c4947 */ /* 0x000fea0003800000 */
[----:B------:R-:W1:Y:S02]  /*4e50*/  LDG.E.U8 R164, desc[UR36][R2.64+0x99] ;  /* 0x0000992402a47981 */ /* 0x000e64000c1e1100 */
[----:B-1----:R-:W-:-:S05]  /*4e60*/  PRMT R11, R164, 0x8880, RZ ;  /* 0x00008880a40b7816 */ /* 0x002fca00000000ff */
[----:B------:R-:W-:-:S07]  /*4e70*/  IMAD R10, R11, R152, RZ ;  /* 0x000000980b0a7224 */ /* 0x000fce00078e02ff */
.L_x_193:
[----:B------:R-:W-:Y:S05]  /*4e80*/  BSYNC B1 ;  /* 0x0000000000017941 */ /* 0x000fea0003800000 */
.L_x_192:
        /* <DEDUP_REMOVED lines=10> */
.L_x_195:
[----:B------:R-:W-:Y:S05]  /*4f30*/  BSYNC B1 ;  /* 0x0000000000017941 */ /* 0x000fea0003800000 */
.L_x_194:
[----:B-1----:R-:W-:Y:S01]  /*4f40*/  @!P2 IMAD R11, R102, R153, R10 ;  /* 0x00000099660ba224 */ /* 0x002fe200078e020a */
[----:B------:R-:W-:Y:S04]  /*4f50*/  BSSY B1, `(.L_x_196) ;  /* 0x0000006000017945 */ /* 0x000fe80003800000 */
[----:B------:R1:W-:Y:S01]  /*4f60*/  @!P2 STG.E.U8 desc[UR36][R6.64+0x98], R11 ;  /* 0x0000980b0600a986 */ /* 0x0003e2000c101124 */
[----:B------:R-:W-:Y:S05]  /*4f70*/  @P3 BRA `(.L_x_197) ;  /* 0x00000000000c3947 */ /* 0x000fea0003800000 */
[----:B------:R-:W1:Y:S02]  /*4f80*/  LDG.E.U8 R164, desc[UR36][R8.64+0x99] ;  /* 0x0000992408a47981 */ /* 0x000e64000c1e1100 */
[----:B-1----:R-:W-:-:S05]  /*4f90*/  PRMT R11, R164, 0x8880, RZ ;  /* 0x00008880a40b7816 */ /* 0x002fca00000000ff */
[----:B------:R-:W-:-:S07]  /*4fa0*/  IMAD R10, R11, R152, RZ ;  /* 0x000000980b0a7224 */ /* 0x000fce00078e02ff */
.L_x_197:
[----:B------:R-:W-:Y:S05]  /*4fb0*/  BSYNC B1 ;  /* 0x0000000000017941 */ /* 0x000fea0003800000 */
.L_x_196:
[----:B------:R-:W-:Y:S01]  /*4fc0*/  @!P3 IMAD R103, R103, R153, R10 ;  /* 0x000000996767b224 */ /* 0x000fe200078e020a */
[----:B------:R-:W-:Y:S04]  /*4fd0*/  BSSY B1, `(.L_x_198) ;  /* 0x0000006000017945 */ /* 0x000fe80003800000 */
[----:B------:R0:W-:Y:S01]  /*4fe0*/  @!P3 STG.E.U8 desc[UR36][R6.64+0x99], R103 ;  /* 0x000099670600b986 */ /* 0x0001e2000c101124 */
[----:B------:R-:W-:Y:S05]  /*4ff0*/  @P4 BRA `(.L_x_199) ;  /* 0x00000000000c4947 */ /* 0x000fea0003800000 */
[----:B------:R-:W1:Y:S02]  /*5000*/  LDG.E.U8 R164, desc[UR36][R2.64+0xa0] ;  /* 0x0000a02402a47981 */ /* 0x000e64000c1e1100 */
[----:B-1----:R-:W-:-:S05]  /*5010*/  PRMT R11, R164, 0x8880, RZ ;  /* 0x00008880a40b7816 */ /* 0x002fca00000000ff */
[----:B------:R-:W-:-:S07]  /*5020*/  IMAD R10, R11, R152, RZ ;  /* 0x000000980b0a7224 */ /* 0x000fce00078e02ff */
.L_x_199:
[----:B------:R-:W-:Y:S05]  /*5030*/  BSYNC B1 ;  /* 0x0000000000017941 */ /* 0x000fea0003800000 */
.L_x_198:
        /* <DEDUP_REMOVED lines=10> */
.L_x_201:
[----:B------:R-:W-:Y:S05]  /*50e0*/  BSYNC B1 ;  /* 0x0000000000017941 */ /* 0x000fea0003800000 */
.L_x_200:
[----:B------:R-:W-:Y:S01]  /*50f0*/  @!P2 IMAD R105, R105, R153, R10 ;  /* 0x000000996969a224 */ /* 0x000fe200078e020a */
[----:B------:R-:W-:Y:S04]  /*5100*/  BSSY B1, `(.L_x_202) ;  /* 0x0000006000017945 */ /* 0x000fe80003800000 */
[----:B------:R0:W-:Y:S01]  /*5110*/  @!P2 STG.E.U8 desc[UR36][R4.64+0xa1], R105 ;  /* 0x0000a1690400a986 */ /* 0x0001e2000c101124 */
[----:B------:R-:W-:Y:S05]  /*5120*/  @P3 BRA `(.L_x_203) ;  /* 0x00000000000c3947 */ /* 0x000fea0003800000 */
[----:B------:R-:W1:Y:S02]  /*5130*/  LDG.E.U8 R164, desc[UR36][R8.64+0xa0] ;  /* 0x0000a02408a47981 */ /* 0x000e64000c1e1100 */
[----:B-1----:R-:W-:-:S05]  /*5140*/  PRMT R11, R164, 0x8880, RZ ;  /* 0x00008880a40b7816 */ /* 0x002fca00000000ff */
[----:B------:R-:W-:-:S07]  /*5150*/  IMAD R10, R11, R152, RZ ;  /* 0x000000980b0a7224 */ /* 0x000fce00078e02ff */
.L_x_203:
[----:B------:R-:W-:Y:S05]  /*5160*/  BSYNC B1 ;  /* 0x0000000000017941 */ /* 0x000fea0003800000 */
.L_x_202:
[----:B-1----:R-:W-:Y:S01]  /*5170*/  @!P3 IMAD R11, R106, R153, R10 ;  /* 0x000000996a0bb224 */ /* 0x002fe200078e020a */
[----:B------:R-:W-:Y:S04]  /*5180*/  BSSY B1, `(.L_x_204) ;  /* 0x0000006000017945 */ /* 0x000fe80003800000 */
[----:B------:R1:W-:Y:S01]  /*5190*/  @!P3 STG.E.U8 desc[UR36][R6.64+0xa0], R11 ;  /* 0x0000a00b0600b986 */ /* 0x0003e2000c101124 */
[----:B------:R-:W-:Y:S05]  /*51a0*/  @P4 BRA `(.L_x_205) ;  /* 0x00000000000c4947 */ /* 0x000fea0003800000 */
[----:B------:R-:W1:Y:S02]  /*51b0*/  LDG.E.U8 R164, desc[UR36][R8.64+0xa1] ;  /* 0x0000a12408a47981 */ /* 0x000e64000c1e1100 */
[----:B-1----:R-:W-:-:S05]  /*51c0*/  PRMT R11, R164, 0x8880, RZ ;  /* 0x00008880a40b7816 */ /* 0x002fca00000000ff */
[----:B------:R-:W-:-:S07]  /*51d0*/  IMAD R10, R11, R152, RZ ;  /* 0x000000980b0a7224 */ /* 0x000fce00078e02ff */
.L_x_205:
[----:B------:R-:W-:Y:S05]  /*51e0*/  BSYNC B1 ;  /* 0x0000000000017941 */ /* 0x000fea0003800000 */
.L_x_204:
        /* <DEDUP_REMOVED lines=10> */
.L_x_207:
[----:B------:R-:W-:Y:S05]  /*5290*/  BSYNC B1 ;  /* 0x0000000000017941 */ /* 0x000fea0003800000 */
.L_x_206:
[----:B-1----:R-:W-:Y:S01]  /*52a0*/  @!P2 IMAD R11, R108, R153, R10 ;  /* 0x000000996c0ba224 */ /* 0x002fe200078e020a */
[----:B------:R-:W-:Y:S04]  /*52b0*/  BSSY B1, `(.L_x_208) ;  /* 0x0000006000017945 */ /* 0x000fe80003800000 */
[----:B------:R1:W-:Y:S01]  /*52c0*/  @!P2 STG.E.U8 desc[UR36][R4.64+0xa8], R11 ;  /* 0x0000a80b0400a986 */ /* 0x0003e2000c101124 */
[----:B------:R-:W-:Y:S05]  /*52d0*/  @P3 BRA `(.L_x_209) ;  /* 0x00000000000c3947 */ /* 0x000fea0003800000 */
[----:B------:R-:W1:Y:S02]  /*52e0*/  LDG.E.U8 R164, desc[UR36][R2.64+0xa9] ;  /* 0x0000a92402a47981 */ /* 0x000e64000c1e1100 */
[----:B-1----:R-:W-:-:S05]  /*52f0*/  PRMT R11, R164, 0x8880, RZ ;  /* 0x00008880a40b7816 */ /* 0x002fca00000000ff */
[----:B------:R-:W-:-:S07]  /*5300*/  IMAD R10, R11, R152, RZ ;  /* 0x000000980b0a7224 */ /* 0x000fce00078e02ff */
.L_x_209:
[----:B------:R-:W-:Y:S05]  /*5310*/  BSYNC B1 ;  /* 0x0000000000017941 */ /* 0x000fea0003800000 */
.L_x_208:
[----:B------:R-:W-:Y:S01]  /*5320*/  @!P3 IMAD R109, R109, R153, R10 ;  /* 0x000000996d6db224 */ /* 0x000fe200078e020a */
[----:B------:R-:W-:Y:S04]  /*5330*/  BSSY B1, `(.L_x_210) ;  /* 0x0000006000017945 */ /* 0x000fe80003800000 */
[----:B------:R0:W-:Y:S01]  /*5340*/  @!P3 STG.E.U8 desc[UR36][R4.64+0xa9], R109 ;  /* 0x0000a96d0400b986 */ /* 0x0001e2000c101124 */
[----:B------:R-:W-:Y:S05]  /*5350*/  @P4 BRA `(.L_x_211) ;  /* 0x00000000000c4947 */ /* 0x000fea0003800000 */
[----:B------:R-:W1:Y:S02]  /*5360*/  LDG.E.U8 R164, desc[UR36][R8.64+0xa8] ;  /* 0x0000a82408a47981 */ /* 0x000e64000c1e1100 */
[----:B-1----:R-:W-:-:S05]  /*5370*/  PRMT R11, R164, 0x8880, RZ ;  /* 0x00008880a40b7816 */ /* 0x002fca00000000ff */
[----:B------:R-:W-:-:S07]  /*5380*/  IMAD R10, R11, R152, RZ ;  /* 0x000000980b0a7224 */ /* 0x000fce00078e02ff */
.L_x_211:
[----:B------:R-:W-:Y:S05]  /*5390*/  BSYNC B1 ;  /* 0x0000000000017941 */ /* 0x000fea0003800000 */
.L_x_210:
        /* <DEDUP_REMOVED lines=10> */
.L_x_213:
[----:B------:R-:W-:Y:S05]  /*5440*/  BSYNC B1 ;  /* 0x0000000000017941 */ /* 0x000fea0003800000 */
.L_x_212:
[----:B------:R-:W-:Y:S01]  /*5450*/  @!P2 IMAD R111, R111, R153, R10 ;  /* 0x000000996f6fa224 */ /* 0x000fe200078e020a */
[----:B------:R-:W-:Y:S04]  /*5460*/  BSSY B1, `(.L_x_214) ;  /* 0x0000006000017945 */ /* 0x000fe80003800000 */
[----:B------:R0:W-:Y:S01]  /*5470*/  @!P2 STG.E.U8 desc[UR36][R6.64+0xa9], R111 ;  /* 0x0000a96f0600a986 */ /* 0x0001e2000c101124 */
[----:B------:R-:W-:Y:S05]  /*5480*/  @P3 BRA `(.L_x_215) ;  /* 0x00000000000c3947 */ /* 0x000fea0003800000 */
[----:B------:R-:W1:Y:S02]  /*5490*/  LDG.E.U8 R164, desc[UR36][R2.64+0xb0] ;  /* 0x0000b02402a47981 */ /* 0x000e64000c1e1100 */
[----:B-1----:R-:W-:-:S05]  /*54a0*/  PRMT R11, R164, 0x8880, RZ ;  /* 0x00008880a40b7816 */ /* 0x002fca00000000ff */
[----:B------:R-:W-:-:S07]  /*54b0*/  IMAD R10, R11, R152, RZ ;  /* 0x000000980b0a7224 */ /* 0x000fce00078e02ff */
.L_x_215:
[----:B------:R-:W-:Y:S05]  /*54c0*/  BSYNC B1 ;  /* 0x0000000000017941 */ /* 0x000fea0003800000 */
.L_x_214:
[----:B-1----:R-:W-:Y:S01]  /*54d0*/  @!P3 IMAD R11, R112, R153, R10 ;  /* 0x00000099700bb224 */ /* 0x002fe200078e020a */
[----:B------:R-:W-:Y:S04]  /*54e0*/  BSSY B1, `(.L_x_216) ;  /* 0x0000006000017945 */ /* 0x000fe80003800000 */
[----:B------:R1:W-:Y:S01]  /*54f0*/  @!P3 STG.E.U8 desc[UR36][R4.64+0xb0], R11 ;  /* 0x0000b00b0400b986 */ /* 0x0003e2000c101124 */
[----:B------:R-:W-:Y:S05]  /*5500*/  @P4 BRA `(.L_x_217) ;  /* 0x00000000000c4947 */ /* 0x000fea0003800000 */
[----:B------:R-:W1:Y:S02]  /*5510*/  LDG.E.U8 R164, desc[UR36][R2.64+0xb1] ;  /* 0x0000b12402a47981 */ /* 0x000e64000c1e1100 */
[----:B-1----:R-:W-:-:S05]  /*5520*/  PRMT R11, R164, 0x8880, RZ ;  /* 0x00008880a40b7816 */ /* 0x002fca00000000ff */
[----:B------:R-:W-:-:S07]  /*5530*/  IMAD R10, R11, R152, RZ ;  /* 0x000000980b0a7224 */ /* 0x000fce00078e02ff */
.L_x_217:
[----:B------:R-:W-:Y:S05]  /*5540*/  BSYNC B1 ;  /* 0x0000000000017941 */ /* 0x000fea0003800000 */
.L_x_216:
        /* <DEDUP_REMOVED lines=10> */
.L_x_219:
[----:B------:R-:W-:Y:S05]  /*55f0*/  BSYNC B1 ;  /* 0x0000000000017941 */ /* 0x000fea0003800000 */
.L_x_218:
[----:B-1----:R-:W-:Y:S01]  /*5600*/  @!P2 IMAD R11, R114, R153, R10 ;  /* 0x00000099720ba224 */ /* 0x002fe200078e020a */
[----:B------:R-:W-:Y:S04]  /*5610*/  BSSY B1, `(.L_x_220) ;  /* 0x0000006000017945 */ /* 0x000fe80003800000 */
[----:B------:R1:W-:Y:S01]  /*5620*/  @!P2 STG.E.U8 desc[UR36][R6.64+0xb0], R11 ;  /* 0x0000b00b0600a986 */ /* 0x0003e2000c101124 */
[----:B------:R-:W-:Y:S05]  /*5630*/  @P3 BRA `(.L_x_221) ;  /* 0x00000000000c3947 */ /* 0x000fea0003800000 */
[----:B------:R-:W1:Y:S02]  /*5640*/  LDG.E.U8 R164, desc[UR36][R8.64+0xb1] ;  /* 0x0000b12408a47981 */ /* 0x000e64000c1e1100 */
[----:B-1----:R-:W-:-:S05]  /*5650*/  PRMT R11, R164, 0x8880, RZ ;  /* 0x00008880a40b7816 */ /* 0x002fca00000000ff */
[----:B------:R-:W-:-:S07]  /*5660*/  IMAD R10, R11, R152, RZ ;  /* 0x000000980b0a7224 */ /* 0x000fce00078e02ff */
.L_x_221:
[----:B------:R-:W-:Y:S05]  /*5670*/  BSYNC B1 ;  /* 0x0000000000017941 */ /* 0x000fea0003800000 */
.L_x_220:
[----:B------:R-:W-:Y:S01]  /*5680*/  @!P3 IMAD R115, R115, R153, R10 ;  /* 0x000000997373b224 */ /* 0x000fe200078e020a */
[----:B------:R-:W-:Y:S04]  /*5690*/  BSSY B1, `(.L_x_222) ;  /* 0x0000006000017945 */ /* 0x000fe80003800000 */
[----:B------:R0:W-:Y:S01]  /*56a0*/  @!P3 STG.E.U8 desc[UR36][R6.64+0xb1], R115 ;  /* 0x0000b1730600b986 */ /* 0x0001e2000c101124 */
[----:B------:R-:W-:Y:S05]  /*56b0*/  @P4 BRA `(.L_x_223) ;  /* 0x00000000000c4947 */ /* 0x000fea0003800000 */
[----:B------:R-:W1:Y:S02]  /*56c0*/  LDG.E.U8 R164, desc[UR36][R2.64+0xb8] ;  /* 0x0000b82402a47981 */ /* 0x000e64000c1e1100 */
[----:B-1----:R-:W-:-:S05]  /*56d0*/  PRMT R11, R164, 0x8880, RZ ;  /* 0x00008880a40b7816 */ /* 0x002fca00000000ff */
[----:B------:R-:W-:-:S07]  /*56e0*/  IMAD R10, R11, R152, RZ ;  /* 0x000000980b0a7224 */ /* 0x000fce00078e02ff */
.L_x_223:
[----:B------:R-:W-:Y:S05]  /*56f0*/  BSYNC B1 ;  /* 0x0000000000017941 */ /* 0x000fea0003800000 */
.L_x_222:
        /* <DEDUP_REMOVED lines=10> */
.L_x_225:
[----:B------:R-:W-:Y:S05]  /*57a0*/  BSYNC B1 ;  /* 0x0000000000017941 */ /* 0x000fea0003800000 */
.L_x_224:
[----:B------:R-:W-:Y:S01]  /*57b0*/  @!P2 IMAD R117, R117, R153, R10 ;  /* 0x000000997575a224 */ /* 0x000fe200078e020a */
[----:B------:R-:W-:Y:S04]  /*57c0*/  BSSY B1, `(.L_x_226) ;  /* 0x0000006000017945 */ /* 0x000fe80003800000 */
[----:B------:R0:W-:Y:S01]  /*57d0*/  @!P2 STG.E.U8 desc[UR36][R4.64+0xb9], R117 ;  /* 0x0000b9750400a986 */ /* 0x0001e2000c101124 */
[----:B------:R-:W-:Y:S05]  /*57e0*/  @P3 BRA `(.L_x_227) ;  /* 0x00000000000c3947 */ /* 0x000fea0003800000 */
[----:B------:R-:W1:Y:S02]  /*57f0*/  LDG.E.U8 R164, desc[UR36][R8.64+0xb8] ;  /* 0x0000b82408a47981 */ /* 0x000e64000c1e1100 */
[----:B-1----:R-:W-:-:S05]  /*5800*/  PRMT R11, R164, 0x8880, RZ ;  /* 0x00008880a40b7816 */ /* 0x002fca00000000ff */
[----:B------:R-:W-:-:S07]  /*5810*/  IMAD R10, R11, R152, RZ ;  /* 0x000000980b0a7224 */ /* 0x000fce00078e02ff */
.L_x_227:
[----:B------:R-:W-:Y:S05]  /*5820*/  BSYNC B1 ;  /* 0x0000000000017941 */ /* 0x000fea0003800000 */
.L_x_226:
[----:B-1----:R-:W-:Y:S01]  /*5830*/  @!P3 IMAD R11, R118, R153, R10 ;  /* 0x00000099760bb224 */ /* 0x002fe200078e020a */
[----:B------:R-:W-:Y:S04]  /*5840*/  BSSY B1, `(.L_x_228) ;  /* 0x0000006000017945 */ /* 0x000fe80003800000 */
[----:B------:R1:W-:Y:S01]  /*5850*/  @!P3 STG.E.U8 desc[UR36][R6.64+0xb8], R11 ;  /* 0x0000b80b0600b986 */ /* 0x0003e2000c101124 */
[----:B------:R-:W-:Y:S05]  /*5860*/  @P4 BRA `(.L_x_229) ;  /* 0x00000000000c4947 */ /* 0x000fea0003800000 */
[----:B------:R-:W1:Y:S02]  /*5870*/  LDG.E.U8 R164, desc[UR36][R8.64+0xb9] ;  /* 0x0000b92408a47981 */ /* 0x000e64000c1e1100 */
[----:B-1----:R-:W-:-:S05]  /*5880*/  PRMT R11, R164, 0x8880, RZ ;  /* 0x00008880a40b7816 */ /* 0x002fca00000000ff */
[----:B------:R-:W-:-:S07]  /*5890*/  IMAD R10, R11, R152, RZ ;  /* 0x000000980b0a7224 */ /* 0x000fce00078e02ff */
.L_x_229:
[----:B------:R-:W-:Y:S05]  /*58a0*/  BSYNC B1 ;  /* 0x0000000000017941 */ /* 0x000fea0003800000 */
.L_x_228:
        /* <DEDUP_REMOVED lines=10> */
.L_x_231:
[----:B------:R-:W-:Y:S05]  /*5950*/  BSYNC B1 ;  /* 0x0000000000017941 */ /* 0x000fea0003800000 */
.L_x_230:
[----:B-1----:R-:W-:Y:S01]  /*5960*/  @!P2 IMAD R11, R120, R153, R10 ;  /* 0x00000099780ba224 */ /* 0x002fe200078e020a */
[----:B------:R-:W-:Y:S04]  /*5970*/  BSSY B1, `(.L_x_232) ;  /* 0x0000006000017945 */ /* 0x000fe80003800000 */
[----:B------:R1:W-:Y:S01]  /*5980*/  @!P2 STG.E.U8 desc[UR36][R4.64+0xc0], R11 ;  /* 0x0000c00b0400a986 */ /* 0x0003e2000c101124 */
[----:B------:R-:W-:Y:S05]  /*5990*/  @P3 BRA `(.L_x_233) ;  /* 0x00000000000c3947 */ /* 0x000fea0003800000 */
[----:B------:R-:W1:Y:S02]  /*59a0*/  LDG.E.U8 R164, desc[UR36][R2.64+0xc1] ;  /* 0x0000c12402a47981 */ /* 0x000e64000c1e1100 */
[----:B-1----:R-:W-:-:S05]  /*59b0*/  PRMT R11, R164, 0x8880, RZ ;  /* 0x00008880a40b7816 */ /* 0x002fca00000000ff */
[----:B------:R-:W-:-:S07]  /*59c0*/  IMAD R10, R11, R152, RZ ;  /* 0x000000980b0a7224 */ /* 0x000fce00078e02ff */
.L_x_233:
[----:B------:R-:W-:Y:S05]  /*59d0*/  BSYNC B1 ;  /* 0x0000000000017941 */ /* 0x000fea0003800000 */
.L_x_232:
[----:B------:R-:W-:Y:S01]  /*59e0*/  @!P3 IMAD R121, R121, R153, R10 ;  /* 0x000000997979b224 */ /* 0x000fe200078e020a */
[----:B------:R-:W-:Y:S04]  /*59f0*/  BSSY B1, `(.L_x_234) ;  /* 0x0000006000017945 */ /* 0x000fe80003800000 */
[----:B------:R0:W-:Y:S01]  /*5a00*/  @!P3 STG.E.U8 desc[UR36][R4.64+0xc1], R121 ;  /* 0x0000c1790400b986 */ /* 0x0001e2000c101124 */
[----:B------:R-:W-:Y:S05]  /*5a10*/  @P4 BRA `(.L_x_235) ;  /* 0x00000000000c4947 */ /* 0x000fea0003800000 */
[----:B------:R-:W1:Y:S02]  /*5a20*/  LDG.E.U8 R164, desc[UR36][R8.64+0xc0] ;  /* 0x0000c02408a47981 */ /* 0x000e64000c1e1100 */
[----:B-1----:R-:W-:-:S05]  /*5a30*/  PRMT R11, R164, 0x8880, RZ ;  /* 0x00008880a40b7816 */ /* 0x002fca00000000ff */
[----:B------:R-:W-:-:S07]  /*5a40*/  IMAD R10, R11, R152, RZ ;  /* 0x000000980b0a7224 */ /* 0x000fce00078e02ff */
.L_x_235:
[----:B------:R-:W-:Y:S05]  /*5a50*/  BSYNC B1 ;  /* 0x0000000000017941 */ /* 0x000fea0003800000 */
.L_x_234:
        /* <DEDUP_REMOVED lines=10> */
.L_x_237:
[----:B------:R-:W-:Y:S05]  /*5b00*/  BSYNC B1 ;  /* 0x0000000000017941 */ /* 0x000fea0003800000 */
.L_x_236:
[----:B------:R-:W-:Y:S01]  /*5b10*/  @!P2 IMAD R123, R123, R153, R10 ;  /* 0x000000997b7ba224 */ /* 0x000fe200078e020a */
[----:B------:R-:W-:Y:S04]  /*5b20*/  BSSY B1, `(.L_x_238) ;  /* 0x0000006000017945 */ /* 0x000fe80003800000 */
[----:B------:R0:W-:Y:S01]  /*5b30*/  @!P2 STG.E.U8 desc[UR36][R6.64+0xc1], R123 ;  /* 0x0000c17b0600a986 */ /* 0x0001e2000c101124 */
[----:B------:R-:W-:Y:S05]  /*5b40*/  @P3 BRA `(.L_x_239) ;  /* 0x00000000000c3947 */ /* 0x000fea0003800000 */
[----:B------:R-:W1:Y:S02]  /*5b50*/  LDG.E.U8 R164, desc[UR36][R2.64+0xc8] ;  /* 0x0000c82402a47981 */ /* 0x000e64000c1e1100 */
[----:B-1----:R-:W-:-:S05]  /*5b60*/  PRMT R11, R164, 0x8880, RZ ;  /* 0x00008880a40b7816 */ /* 0x002fca00000000ff */
[----:B------:R-:W-:-:S07]  /*5b70*/  IMAD R10, R11, R152, RZ ;  /* 0x000000980b0a7224 */ /* 0x000fce00078e02ff */
.L_x_239:
[----:B------:R-:W-:Y:S05]  /*5b80*/  BSYNC B1 ;  /* 0x0000000000017941 */ /* 0x000fea0003800000 */
.L_x_238:
[----:B-1----:R-:W-:Y:S01]  /*5b90*/  @!P3 IMAD R11, R124, R153, R10 ;  /* 0x000000997c0bb224 */ /* 0x002fe200078e020a */
[----:B------:R-:W-:Y:S04]  /*5ba0*/  BSSY B1, `(.L_x_240) ;  /* 0x0000006000017945 */ /* 0x000fe80003800000 */
[----:B------:R1:W-:Y:S01]  /*5bb0*/  @!P3 STG.E.U8 desc[UR36][R4.64+0xc8], R11 ;  /* 0x0000c80b0400b986 */ /* 0x0003e2000c101124 */
[----:B------:R-:W-:Y:S05]  /*5bc0*/  @P4 BRA `(.L_x_241) ;  /* 0x00000000000c4947 */ /* 0x000fea0003800000 */
[----:B------:R-:W1:Y:S02]  /*5bd0*/  LDG.E.U8 R164, desc[UR36][R2.64+0xc9] ;  /* 0x0000c92402a47981 */ /* 0x000e64000c1e1100 */
[----:B-1----:R-:W-:-:S05]  /*5be0*/  PRMT R11, R164, 0x8880, RZ ;  /* 0x00008880a40b7816 */ /* 0x002fca00000000ff */
[----:B------:R-:W-:-:S07]  /*5bf0*/  IMAD R10, R11, R152, RZ ;  /* 0x000000980b0a7224 */ /* 0x000fce00078e02ff */
.L_x_241:
[----:B------:R-:W-:Y:S05]  /*5c00*/  BSYNC B1 ;  /* 0x0000000000017941 */ /* 0x000fea0003800000 */
.L_x_240:
        /* <DEDUP_REMOVED lines=10> */
.L_x_243:
[----:B------:R-:W-:Y:S05]  /*5cb0*/  BSYNC B1 ;  /* 0x0000000000017941 */ /* 0x000fea0003800000 */
.L_x_242:
[----:B-1----:R-:W-:Y:S01]  /*5cc0*/  @!P2 IMAD R11, R126, R153, R10 ;  /* 0x000000997e0ba224 */ /* 0x002fe200078e020a */
[----:B------:R-:W-:Y:S04]  /*5cd0*/  BSSY B1, `(.L_x_244) ;  /* 0x0000006000017945 */ /* 0x000fe80003800000 */
[----:B------:R1:W-:Y:S01]  /*5ce0*/  @!P2 STG.E.U8 desc[UR36][R6.64+0xc8], R11 ;  /* 0x0000c80b0600a986 */ /* 0x0003e2000c101124 */
[----:B------:R-:W-:Y:S05]  /*5cf0*/  @P3 BRA `(.L_x_245) ;  /* 0x00000000000c3947 */ /* 0x000fea0003800000 */
[----:B------:R-:W1:Y:S02]  /*5d00*/  LDG.E.U8 R164, desc[UR36][R8.64+0xc9] ;  /* 0x0000c92408a47981 */ /* 0x000e64000c1e1100 */
[----:B-1----:R-:W-:-:S05]  /*5d10*/  PRMT R11, R164, 0x8880, RZ ;  /* 0x00008880a40b7816 */ /* 0x002fca00000000ff */
[----:B------:R-:W-:-:S07]  /*5d20*/  IMAD R10, R11, R152, RZ ;  /* 0x000000980b0a7224 */ /* 0x000fce00078e02ff */
.L_x_245:
[----:B------:R-:W-:Y:S05]  /*5d30*/  BSYNC B1 ;  /* 0x0000000000017941 */ /* 0x000fea0003800000 */
.L_x_244:
[----:B------:R-:W-:Y:S01]  /*5d40*/  @!P3 IMAD R127, R127, R153, R10 ;  /* 0x000000997f7fb224 */ /* 0x000fe200078e020a */
[----:B------:R-:W-:Y:S04]  /*5d50*/  BSSY B1, `(.L_x_246) ;  /* 0x0000006000017945 */ /* 0x000fe80003800000 */
[----:B------:R0:W-:Y:S01]  /*5d60*/  @!P3 STG.E.U8 desc[UR36][R6.64+0xc9], R127 ;  /* 0x0000c97f0600b986 */ /* 0x0001e2000c101124 */
[----:B------:R-:W-:Y:S05]  /*5d70*/  @P4 BRA `(.L_x_247) ;  /* 0x00000000000c4947 */ /* 0x000fea0003800000 */
[----:B------:R-:W1:Y:S02]  /*5d80*/  LDG.E.U8 R164, desc[UR36][R2.64+0xd0] ;  /* 0x0000d02402a47981 */ /* 0x000e64000c1e1100 */
[----:B-1----:R-:W-:-:S05]  /*5d90*/  PRMT R11, R164, 0x8880, RZ ;  /* 0x00008880a40b7816 */ /* 0x002fca00000000ff */
[----:B------:R-:W-:-:S07]  /*5da0*/  IMAD R10, R11, R152, RZ ;  /* 0x000000980b0a7224 */ /* 0x000fce00078e02ff */
.L_x_247:
[----:B------:R-:W-:Y:S05]  /*5db0*/  BSYNC B1 ;  /* 0x0000000000017941 */ /* 0x000fea0003800000 */
.L_x_246:
        /* <DEDUP_REMOVED lines=10> */
.L_x_249:
[----:B------:R-:W-:Y:S05]  /*5e60*/  BSYNC B1 ;  /* 0x0000000000017941 */ /* 0x000fea0003800000 */
.L_x_248:
[----:B------:R-:W-:Y:S01]  /*5e70*/  @!P2 IMAD R129, R129, R153, R10 ;  /* 0x000000998181a224 */ /* 0x000fe200078e020a */
[----:B------:R-:W-:Y:S04]  /*5e80*/  BSSY B1, `(.L_x_250) ;  /* 0x0000006000017945 */ /* 0x000fe80003800000 */
[----:B------:R0:W-:Y:S01]  /*5e90*/  @!P2 STG.E.U8 desc[UR36][R4.64+0xd1], R129 ;  /* 0x0000d1810400a986 */ /* 0x0001e2000c101124 */
[----:B------:R-:W-:Y:S05]  /*5ea0*/  @P3 BRA `(.L_x_251) ;  /* 0x00000000000c3947 */ /* 0x000fea0003800000 */
[----:B------:R-:W1:Y:S02]  /*5eb0*/  LDG.E.U8 R164, desc[UR36][R8.64+0xd0] ;  /* 0x0000d02408a47981 */ /* 0x000e64000c1e1100 */
[----:B-1----:R-:W-:-:S05]  /*5ec0*/  PRMT R11, R164, 0x8880, RZ ;  /* 0x00008880a40b7816 */ /* 0x002fca00000000ff */
[----:B------:R-:W-:-:S07]  /*5ed0*/  IMAD R10, R11, R152, RZ ;  /* 0x000000980b0a7224 */ /* 0x000fce00078e02ff */
.L_x_251:
[----:B------:R-:W-:Y:S05]  /*5ee0*/  BSYNC B1 ;  /* 0x0000000000017941 */ /* 0x000fea0003800000 */
.L_x_250:
[----:B-1----:R-:W-:Y:S01]  /*5ef0*/  @!P3 IMAD R11, R130, R153, R10 ;  /* 0x00000099820bb224 */ /* 0x002fe200078e020a */
[----:B------:R-:W-:Y:S04]  /*5f00*/  BSSY B1, `(.L_x_252) ;  /* 0x0000006000017945 */ /* 0x000fe80003800000 */
[----:B------:R1:W-:Y:S01]  /*5f10*/  @!P3 STG.E.U8 desc[UR36][R6.64+0xd0], R11 ;  /* 0x0000d00b0600b986 */ /* 0x0003e2000c101124 */
[----:B------:R-:W-:Y:S05]  /*5f20*/  @P4 BRA `(.L_x_253) ;  /* 0x00000000000c4947 */ /* 0x000fea0003800000 */
[----:B------:R-:W1:Y:S02]  /*5f30*/  LDG.E.U8 R164, desc[UR36][R8.64+0xd1] ;  /* 0x0000d12408a47981 */ /* 0x000e64000c1e1100 */
[----:B-1----:R-:W-:-:S05]  /*5f40*/  PRMT R11, R164, 0x8880, RZ ;  /* 0x00008880a40b7816 */ /* 0x002fca00000000ff */
[----:B------:R-:W-:-:S07]  /*5f50*/  IMAD R10, R11, R152, RZ ;  /* 0x000000980b0a7224 */ /* 0x000fce00078e02ff */
.L_x_253:
[----:B------:R-:W-:Y:S05]  /*5f60*/  BSYNC B1 ;  /* 0x0000000000017941 */ /* 0x000fea0003800000 */
.L_x_252:
        /* <DEDUP_REMOVED lines=10> */
.L_x_255:
[----:B------:R-:W-:Y:S05]  /*6010*/  BSYNC B1 ;  /* 0x0000000000017941 */ /* 0x000fea0003800000 */
.L_x_254:
[----:B-1----:R-:W-:Y:S01]  /*6020*/  @!P2 IMAD R11, R132, R153, R10 ;  /* 0x00000099840ba224 */ /* 0x002fe200078e020a */
[----:B------:R-:W-:Y:S04]  /*6030*/  BSSY B1, `(.L_x_256) ;  /* 0x0000006000017945 */ /* 0x000fe80003800000 */
[----:B------:R1:W-:Y:S01]  /*6040*/  @!P2 STG.E.U8 desc[UR36][R4.64+0xd8], R11 ;  /* 0x0000d80b0400a986 */ /* 0x0003e2000c101124 */
[----:B------:R-:W-:Y:S05]  /*6050*/  @P3 BRA `(.L_x_257) ;  /* 0x00000000000c3947 */ /* 0x000fea0003800000 */
[----:B------:R-:W1:Y:S02]  /*6060*/  LDG.E.U8 R164, desc[UR36][R2.64+0xd9] ;  /* 0x0000d92402a47981 */ /* 0x000e64000c1e1100 */
[----:B-1----:R-:W-:-:S05]  /*6070*/  PRMT R11, R164, 0x8880, RZ ;  /* 0x00008880a40b7816 */ /* 0x002fca00000000ff */
[----:B------:R-:W-:-:S07]  /*6080*/  IMAD R10, R11, R152, RZ ;  /* 0x000000980b0a7224 */ /* 0x000fce00078e02ff */
.L_x_257:
[----:B------:R-:W-:Y:S05]  /*6090*/  BSYNC B1 ;  /* 0x0000000000017941 */ /* 0x000fea0003800000 */
.L_x_256:
[----:B------:R-:W-:Y:S01]  /*60a0*/  @!P3 IMAD R133, R133, R153, R10 ;  /* 0x000000998585b224 */ /* 0x000fe200078e020a */
[----:B------:R-:W-:Y:S04]  /*60b0*/  BSSY B1, `(.L_x_258) ;  /* 0x0000006000017945 */ /* 0x000fe80003800000 */
[----:B------:R0:W-:Y:S01]  /*60c0*/  @!P3 STG.E.U8 desc[UR36][R4.64+0xd9], R133 ;  /* 0x0000d9850400b986 */ /* 0x0001e2000c101124 */
[----:B------:R-:W-:Y:S05]  /*60d0*/  @P4 BRA `(.L_x_259) ;  /* 0x00000000000c4947 */ /* 0x000fea0003800000 */
[----:B------:R-:W1:Y:S02]  /*60e0*/  LDG.E.U8 R164, desc[UR36][R8.64+0xd8] ;  /* 0x0000d82408a47981 */ /* 0x000e64000c1e1100 */
[----:B-1----:R-:W-:-:S05]  /*60f0*/  PRMT R11, R164, 0x8880, RZ ;  /* 0x00008880a40b7816 */ /* 0x002fca00000000ff */
[----:B------:R-:W-:-:S07]  /*6100*/  IMAD R10, R11, R152, RZ ;  /* 0x000000980b0a7224 */ /* 0x000fce00078e02ff */
.L_x_259:
[----:B------:R-:W-:Y:S05]  /*6110*/  BSYNC B1 ;  /* 0x0000000000017941 */ /* 0x000fea0003800000 */
.L_x_258:
        /* <DEDUP_REMOVED lines=10> */
.L_x_261:
[----:B------:R-:W-:Y:S05]  /*61c0*/  BSYNC B1 ;  /* 0x0000000000017941 */ /* 0x000fea0003800000 */
.L_x_260:
[----:B------:R-:W-:Y:S01]  /*61d0*/  @!P2 IMAD R135, R135, R153, R10 ;  /* 0x000000998787a224 */ /* 0x000fe200078e020a */
[----:B------:R-:W-:Y:S04]  /*61e0*/  BSSY B1, `(.L_x_262) ;  /* 0x0000006000017945 */ /* 0x000fe80003800000 */
[----:B------:R0:W-:Y:S01]  /*61f0*/  @!P2 STG.E.U8 desc[UR36][R6.64+0xd9], R135 ;  /* 0x0000d9870600a986 */ /* 0x0001e2000c101124 */
[----:B------:R-:W-:Y:S05]  /*6200*/  @P3 BRA `(.L_x_263) ;  /* 0x00000000000c3947 */ /* 0x000fea0003800000 */
[----:B------:R-:W1:Y:S02]  /*6210*/  LDG.E.U8 R164, desc[UR36][R2.64+0xe0] ;  /* 0x0000e02402a47981 */ /* 0x000e64000c1e1100 */
[----:B-1----:R-:W-:-:S05]  /*6220*/  PRMT R11, R164, 0x8880, RZ ;  /* 0x00008880a40b7816 */ /* 0x002fca00000000ff */
[----:B------:R-:W-:-:S07]  /*6230*/  IMAD R10, R11, R152, RZ ;  /* 0x000000980b0a7224 */ /* 0x000fce00078e02ff */
.L_x_263:
[----:B------:R-:W-:Y:S05]  /*6240*/  BSYNC B1 ;  /* 0x0000000000017941 */ /* 0x000fea0003800000 */
.L_x_262:
[----:B-1----:R-:W-:Y:S01]  /*6250*/  @!P3 IMAD R11, R136, R153, R10 ;  /* 0x00000099880bb224 */ /* 0x002fe200078e020a */
[----:B------:R-:W-:Y:S04]  /*6260*/  BSSY B1, `(.L_x_264) ;  /* 0x0000006000017945 */ /* 0x000fe80003800000 */
[----:B------:R1:W-:Y:S01]  /*6270*/  @!P3 STG.E.U8 desc[UR36][R4.64+0xe0], R11 ;  /* 0x0000e00b0400b986 */ /* 0x0003e2000c101124 */
[----:B------:R-:W-:Y:S05]  /*6280*/  @P4 BRA `(.L_x_265) ;  /* 0x00000000000c4947 */ /* 0x000fea0003800000 */
[----:B------:R-:W1:Y:S02]  /*6290*/  LDG.E.U8 R164, desc[UR36][R2.64+0xe1] ;  /* 0x0000e12402a47981 */ /* 0x000e64000c1e1100 */
[----:B-1----:R-:W-:-:S05]  /*62a0*/  PRMT R11, R164, 0x8880, RZ ;  /* 0x00008880a40b7816 */ /* 0x002fca00000000ff */
[----:B------:R-:W-:-:S07]  /*62b0*/  IMAD R10, R11, R152, RZ ;  /* 0x000000980b0a7224 */ /* 0x000fce00078e02ff */
.L_x_265:
[----:B------:R-:W-:Y:S05]  /*62c0*/  BSYNC B1 ;  /* 0x0000000000017941 */ /* 0x000fea0003800000 */
.L_x_264:
        /* <DEDUP_REMOVED lines=10> */
.L_x_267:
[----:B------:R-:W-:Y:S05]  /*6370*/  BSYNC B1 ;  /* 0x0000000000017941 */ /* 0x000fea0003800000 */
.L_x_266:
[----:B-1----:R-:W-:Y:S01]  /*6380*/  @!P2 IMAD R11, R138, R153, R10 ;  /* 0x000000998a0ba224 */ /* 0x002fe200078e020a */
[----:B------:R-:W-:Y:S04]  /*6390*/  BSSY B1, `(.L_x_268) ;  /* 0x0000006000017945 */ /* 0x000fe80003800000 */
[----:B------:R1:W-:Y:S01]  /*63a0*/  @!P2 STG.E.U8 desc[UR36][R6.64+0xe0], R11 ;  /* 0x0000e00b0600a986 */ /* 0x0003e2000c101124 */
[----:B------:R-:W-:Y:S05]  /*63b0*/  @P3 BRA `(.L_x_269) ;  /* 0x00000000000c3947 */ /* 0x000fea0003800000 */
[----:B------:R-:W1:Y:S02]  /*63c0*/  LDG.E.U8 R164, desc[UR36][R8.64+0xe1] ;  /* 0x0000e12408a47981 */ /* 0x000e64000c1e1100 */
[----:B-1----:R-:W-:-:S05]  /*63d0*/  PRMT R11, R164, 0x8880, RZ ;  /* 0x00008880a40b7816 */ /* 0x002fca00000000ff */
[----:B------:R-:W-:-:S07]  /*63e0*/  IMAD R10, R11, R152, RZ ;  /* 0x000000980b0a7224 */ /* 0x000fce00078e02ff */
.L_x_269:
[----:B------:R-:W-:Y:S05]  /*63f0*/  BSYNC B1 ;  /* 0x0000000000017941 */ /* 0x000fea0003800000 */
.L_x_268:
[----:B------:R-:W-:Y:S01]  /*6400*/  @!P3 IMAD R139, R139, R153, R10 ;  /* 0x000000998b8bb224 */ /* 0x000fe200078e020a */
[----:B------:R-:W-:Y:S04]  /*6410*/  BSSY B1, `(.L_x_270) ;  /* 0x0000006000017945 */ /* 0x000fe80003800000 */
[----:B------:R0:W-:Y:S01]  /*6420*/  @!P3 STG.E.U8 desc[UR36][R6.64+0xe1], R139 ;  /* 0x0000e18b0600b986 */ /* 0x0001e2000c101124 */
[----:B------:R-:W-:Y:S05]  /*6430*/  @P4 BRA `(.L_x_271) ;  /* 0x00000000000c4947 */ /* 0x000fea0003800000 */
[----:B------:R-:W1:Y:S02]  /*6440*/  LDG.E.U8 R164, desc[UR36][R2.64+0xe8] ;  /* 0x0000e82402a47981 */ /* 0x000e64000c1e1100 */
[----:B-1----:R-:W-:-:S05]  /*6450*/  PRMT R11, R164, 0x8880, RZ ;  /* 0x00008880a40b7816 */ /* 0x002fca00000000ff */
[----:B------:R-:W-:-:S07]  /*6460*/  IMAD R10, R11, R152, RZ ;  /* 0x000000980b0a7224 */ /* 0x000fce00078e02ff */
.L_x_271:
[----:B------:R-:W-:Y:S05]  /*6470*/  BSYNC B1 ;  /* 0x0000000000017941 */ /* 0x000fea0003800000 */
.L_x_270:
        /* <DEDUP_REMOVED lines=10> */
.L_x_273:
[----:B------:R-:W-:Y:S05]  /*6520*/  BSYNC B1 ;  /* 0x0000000000017941 */ /* 0x000fea0003800000 */
.L_x_272:
[----:B------:R-:W-:Y:S01]  /*6530*/  @!P2 IMAD R141, R141, R153, R10 ;  /* 0x000000998d8da224 */ /* 0x000fe200078e020a */
[----:B------:R-:W-:Y:S04]  /*6540*/  BSSY B1, `(.L_x_274) ;  /* 0x0000006000017945 */ /* 0x000fe80003800000 */
[----:B------:R0:W-:Y:S01]  /*6550*/  @!P2 STG.E.U8 desc[UR36][R4.64+0xe9], R141 ;  /* 0x0000e98d0400a986 */ /* 0x0001e2000c101124 */
[----:B------:R-:W-:Y:S05]  /*6560*/  @P3 BRA `(.L_x_275) ;  /* 0x00000000000c3947 */ /* 0x000fea0003800000 */
[----:B------:R-:W1:Y:S02]  /*6570*/  LDG.E.U8 R164, desc[UR36][R8.64+0xe8] ;  /* 0x0000e82408a47981 */ /* 0x000e64000c1e1100 */
[----:B-1----:R-:W-:-:S05]  /*6580*/  PRMT R11, R164, 0x8880, RZ ;  /* 0x00008880a40b7816 */ /* 0x002fca00000000ff */
[----:B------:R-:W-:-:S07]  /*6590*/  IMAD R10, R11, R152, RZ ;  /* 0x000000980b0a7224 */ /* 0x000fce00078e02ff */
.L_x_275:
[----:B------:R-:W-:Y:S05]  /*65a0*/  BSYNC B1 ;  /* 0x0000000000017941 */ /* 0x000fea0003800000 */
.L_x_274:
[----:B-1----:R-:W-:Y:S01]  /*65b0*/  @!P3 IMAD R11, R142, R153, R10 ;  /* 0x000000998e0bb224 */ /* 0x002fe200078e020a */
[----:B------:R-:W-:Y:S04]  /*65c0*/  BSSY B1, `(.L_x_276) ;  /* 0x0000006000017945 */ /* 0x000fe80003800000 */
[----:B------:R1:W-:Y:S01]  /*65d0*/  @!P3 STG.E.U8 desc[UR36][R6.64+0xe8], R11 ;  /* 0x0000e80b0600b986 */ /* 0x0003e2000c101124 */
[----:B------:R-:W-:Y:S05]  /*65e0*/  @P4 BRA `(.L_x_277) ;  /* 0x00000000000c4947 */ /* 0x000fea0003800000 */
[----:B------:R-:W1:Y:S02]  /*65f0*/  LDG.E.U8 R164, desc[UR36][R8.64+0xe9] ;  /* 0x0000e92408a47981 */ /* 0x000e64000c1e1100 */
[----:B-1----:R-:W-:-:S05]  /*6600*/  PRMT R11, R164, 0x8880, RZ ;  /* 0x00008880a40b7816 */ /* 0x002fca00000000ff */
[----:B------:R-:W-:-:S07]  /*6610*/  IMAD R10, R11, R152, RZ ;  /* 0x000000980b0a7224 */ /* 0x000fce00078e02ff */
.L_x_277:
[----:B------:R-:W-:Y:S05]  /*6620*/  BSYNC B1 ;  /* 0x0000000000017941 */ /* 0x000fea0003800000 */
.L_x_276:
        /* <DEDUP_REMOVED lines=10> */
.L_x_279:
[----:B------:R-:W-:Y:S05]  /*66d0*/  BSYNC B1 ;  /* 0x0000000000017941 */ /* 0x000fea0003800000 */
.L_x_278:
[----:B-1----:R-:W-:Y:S01]  /*66e0*/  @!P2 IMAD R11, R144, R153, R10 ;  /* 0x00000099900ba224 */ /* 0x002fe200078e020a */
[----:B------:R-:W-:Y:S04]  /*66f0*/  BSSY B1, `(.L_x_280) ;  /* 0x0000006000017945 */ /* 0x000fe80003800000 */
[----:B------:R1:W-:Y:S01]  /*6700*/  @!P2 STG.E.U8 desc[UR36][R4.64+0xf0], R11 ;  /* 0x0000f00b0400a986 */ /* 0x0003e2000c101124 */
[----:B------:R-:W-:Y:S05]  /*6710*/  @P3 BRA `(.L_x_281) ;  /* 0x00000000000c3947 */ /* 0x000fea0003800000 */
[----:B------:R-:W1:Y:S02]  /*6720*/  LDG.E.U8 R164, desc[UR36][R2.64+0xf1] ;  /* 0x0000f12402a47981 */ /* 0x000e64000c1e1100 */
[----:B-1----:R-:W-:-:S05]  /*6730*/  PRMT R11, R164, 0x8880, RZ ;  /* 0x00008880a40b7816 */ /* 0x002fca00000000ff */
[----:B------:R-:W-:-:S07]  /*6740*/  IMAD R10, R11, R152, RZ ;  /* 0x000000980b0a7224 */ /* 0x000fce00078e02ff */
.L_x_281:
[----:B------:R-:W-:Y:S05]  /*6750*/  BSYNC B1 ;  /* 0x0000000000017941 */ /* 0x000fea0003800000 */
.L_x_280:
[----:B------:R-:W-:Y:S01]  /*6760*/  @!P3 IMAD R145, R145, R153, R10 ;  /* 0x000000999191b224 */ /* 0x000fe200078e020a */
[----:B------:R-:W-:Y:S04]  /*6770*/  BSSY B1, `(.L_x_282) ;  /* 0x0000006000017945 */ /* 0x000fe80003800000 */
[----:B------:R0:W-:Y:S01]  /*6780*/  @!P3 STG.E.U8 desc[UR36][R4.64+0xf1], R145 ;  /* 0x0000f1910400b986 */ /* 0x0001e2000c101124 */
[----:B------:R-:W-:Y:S05]  /*6790*/  @P4 BRA `(.L_x_283) ;  /* 0x00000000000c4947 */ /* 0x000fea0003800000 */
[----:B------:R-:W1:Y:S02]  /*67a0*/  LDG.E.U8 R164, desc[UR36][R8.64+0xf0] ;  /* 0x0000f02408a47981 */ /* 0x000e64000c1e1100 */
[----:B-1----:R-:W-:-:S05]  /*67b0*/  PRMT R11, R164, 0x8880, RZ ;  /* 0x00008880a40b7816 */ /* 0x002fca00000000ff */
[----:B------:R-:W-:-:S07]  /*67c0*/  IMAD R10, R11, R152, RZ ;  /* 0x000000980b0a7224 */ /* 0x000fce00078e02ff */
.L_x_283:
[----:B------:R-:W-:Y:S05]  /*67d0*/  BSYNC B1 ;  /* 0x0000000000017941 */ /* 0x000fea0003800000 */
.L_x_282:
[----:B------:R-:W-:Y:S01]  /*67e0*/  ISETP.LT.OR P2, PT, R0, 0xf2, !P0 ;  /* 0x000000f20000780c */ /* 0x000fe20004741670 */
[----:B-1----:R-:W-:Y:S01]  /*67f0*/  @!P4 IMAD R11, R146, R153, R10 ;  /* 0x00000099920bc224 */ /* 0x002fe200078e020a */
[----:B------:R-:W-:Y:S01]  /*6800*/  BSSY B1, `(.L_x_284) ;  /* 0x0000009000017945 */ /* 0x000fe20003800000 */
[C---:B------:R-:W-:Y:S02]  /*6810*/  ISETP.LT.OR P3, PT, R0.reuse, 0xf9, !P1 ;  /* 0x000000f90000780c */ /* 0x040fe40004f61670 */
[C---:B------:R-:W-:Y:S01]  /*6820*/  ISETP.LT.OR P1, PT, R0.reuse, 0xfa, !P1 ;  /* 0x000000fa0000780c */ /* 0x040fe20004f21670 */
[----:B------:R1:W-:Y:S01]  /*6830*/  @!P4 STG.E.U8 desc[UR36][R6.64+0xf0], R11 ;  /* 0x0000f00b0600c986 */ /* 0x0003e2000c101124 */
[----:B------:R-:W-:-:S06]  /*6840*/  ISETP.LT.OR P4, PT, R0, 0xf9, !P0 ;  /* 0x000000f90000780c */ /* 0x000fcc0004781670 */
[----:B------:R-:W-:Y:S07]  /*6850*/  @P2 BRA `(.L_x_285) ;  /* 0x00000000000c2947 */ /* 0x000fee0003800000 */
[----:B------:R-:W1:Y:S02]  /*6860*/  LDG.E.U8 R164, desc[UR36][R8.64+0xf1] ;  /* 0x0000f12408a47981 */ /* 0x000e64000c1e1100 */
[----:B-1----:R-:W-:-:S05]  /*6870*/  PRMT R11, R164, 0x8880, RZ ;  /* 0x00008880a40b7816 */ /* 0x002fca00000000ff */
[----:B------:R-:W-:-:S07]  /*6880*/  IMAD R10, R11, R152, RZ ;  /* 0x000000980b0a7224 */ /* 0x000fce00078e02ff */
.L_x_285:
[----:B------:R-:W-:Y:S05]  /*6890*/  BSYNC B1 ;  /* 0x0000000000017941 */ /* 0x000fea0003800000 */
.L_x_284:
[----:B------:R-:W-:Y:S01]  /*68a0*/  @!P2 IMAD R147, R147, R153, R10 ;  /* 0x000000999393a224 */ /* 0x000fe200078e020a */
[----:B------:R-:W-:Y:S04]  /*68b0*/  BSSY B1, `(.L_x_286) ;  /* 0x0000006000017945 */ /* 0x000fe80003800000 */
[----:B------:R0:W-:Y:S01]  /*68c0*/  @!P2 STG.E.U8 desc[UR36][R6.64+0xf1], R147 ;  /* 0x0000f1930600a986 */ /* 0x0001e2000c101124 */
[----:B------:R-:W-:Y:S05]  /*68d0*/  @P3 BRA `(.L_x_287) ;  /* 0x00000000000c3947 */ /* 0x000fea0003800000 */
[----:B------:R-:W1:Y:S02]  /*68e0*/  LDG.E.U8 R164, desc[UR36][R2.64+0xf8] ;  /* 0x0000f82402a47981 */ /* 0x000e64000c1e1100 */
[----:B-1----:R-:W-:-:S05]  /*68f0*/  PRMT R11, R164, 0x8880, RZ ;  /* 0x00008880a40b7816 */ /* 0x002fca00000000ff */
[----:B------:R-:W-:-:S07]  /*6900*/  IMAD R10, R11, R152, RZ ;  /* 0x000000980b0a7224 */ /* 0x000fce00078e02ff */
.L_x_287:
[----:B------:R-:W-:Y:S05]  /*6910*/  BSYNC B1 ;  /* 0x0000000000017941 */ /* 0x000fea0003800000 */
.L_x_286:
[----:B-1----:R-:W-:Y:S01]  /*6920*/  @!P3 IMAD R11, R148, R153, R10 ;  /* 0x00000099940bb224 */ /* 0x002fe200078e020a */
[----:B------:R-:W-:Y:S04]  /*6930*/  BSSY B1, `(.L_x_288) ;  /* 0x0000006000017945 */ /* 0x000fe80003800000 */
[----:B------:R1:W-:Y:S01]  /*6940*/  @!P3 STG.E.U8 desc[UR36][R4.64+0xf8], R11 ;  /* 0x0000f80b0400b986 */ /* 0x0003e2000c101124 */
[----:B------:R-:W-:Y:S05]  /*6950*/  @P1 BRA `(.L_x_289) ;  /* 0x00000000000c1947 */ /* 0x000fea0003800000 */
[----:B------:R-:W1:Y:S02]  /*6960*/  LDG.E.U8 R164, desc[UR36][R2.64+0xf9] ;  /* 0x0000f92402a47981 */ /* 0x000e64000c1e1100 */
[----:B-1----:R-:W-:-:S05]  /*6970*/  PRMT R11, R164, 0x8880, RZ ;  /* 0x00008880a40b7816 */ /* 0x002fca00000000ff */
[----:B------:R-:W-:-:S07]  /*6980*/  IMAD R10, R11, R152, RZ ;  /* 0x000000980b0a7224 */ /* 0x000fce00078e02ff */
.L_x_289:
[----:B------:R-:W-:Y:S05]  /*6990*/  BSYNC B1 ;  /* 0x0000000000017941 */ /* 0x000fea0003800000 */
.L_x_288:
[----:B------:R-:W-:Y:S01]  /*69a0*/  @!P1 IMAD R149, R149, R153, R10 ;  /* 0x0000009995959224 */ /* 0x000fe200078e020a */
[----:B------:R-:W-:Y:S04]  /*69b0*/  BSSY B1, `(.L_x_290) ;  /* 0x0000006000017945 */ /* 0x000fe80003800000 */
[----:B------:R0:W-:Y:S01]  /*69c0*/  @!P1 STG.E.U8 desc[UR36][R4.64+0xf9], R149 ;  /* 0x0000f99504009986 */ /* 0x0001e2000c101124 */
[----:B------:R-:W-:Y:S05]  /*69d0*/  @P4 BRA `(.L_x_291) ;  /* 0x00000000000c4947 */ /* 0x000fea0003800000 */
[----:B------:R-:W0:Y:S02]  /*69e0*/  LDG.E.U8 R164, desc[UR36][R8.64+0xf8] ;  /* 0x0000f82408a47981 */ /* 0x000e24000c1e1100 */
[----:B0-----:R-:W-:-:S05]  /*69f0*/  PRMT R3, R164, 0x8880, RZ ;  /* 0x00008880a4037816 */ /* 0x001fca00000000ff */
[----:B------:R-:W-:-:S07]  /*6a00*/  IMAD R10, R3, R152, RZ ;  /* 0x00000098030a7224 */ /* 0x000fce00078e02ff */
.L_x_291:
[----:B------:R-:W-:Y:S05]  /*6a10*/  BSYNC B1 ;  /* 0x0000000000017941 */ /* 0x000fea0003800000 */
.L_x_290:
[----:B0-----:R-:W-:Y:S01]  /*6a20*/  @!P4 IMAD R3, R150, R153, R10 ;  /* 0x000000999603c224 */ /* 0x001fe200078e020a */
[----:B------:R-:W-:Y:S01]  /*6a30*/  ISETP.LT.OR P0, PT, R0, 0xfa, !P0 ;  /* 0x000000fa0000780c */ /* 0x000fe20004701670 */
[----:B------:R-:W-:Y:S03]  /*6a40*/  BSSY B1, `(.L_x_292) ;  /* 0x0000006000017945 */ /* 0x000fe60003800000 */
[----:B------:R0:W-:Y:S09]  /*6a50*/  @!P4 STG.E.U8 desc[UR36][R6.64+0xf8], R3 ;  /* 0x0000f8030600c986 */ /* 0x0001f2000c101124 */
[----:B------:R-:W-:Y:S05]  /*6a60*/  @P0 BRA `(.L_x_293) ;  /* 0x00000000000c0947 */ /* 0x000fea0003800000 */
[----:B------:R-:W0:Y:S02]  /*6a70*/  LDG.E.U8 R164, desc[UR36][R8.64+0xf9] ;  /* 0x0000f92408a47981 */ /* 0x000e24000c1e1100 */
[----:B0-----:R-:W-:-:S05]  /*6a80*/  PRMT R3, R164, 0x8880, RZ ;  /* 0x00008880a4037816 */ /* 0x001fca00000000ff */
[----:B------:R-:W-:-:S07]  /*6a90*/  IMAD R10, R3, R152, RZ ;  /* 0x00000098030a7224 */ /* 0x000fce00078e02ff */
.L_x_293:
[----:B------:R-:W-:Y:S05]  /*6aa0*/  BSYNC B1 ;  /* 0x0000000000017941 */ /* 0x000fea0003800000 */
.L_x_292:
[----:B------:R-:W-:Y:S01]  /*6ab0*/  IMAD R151, R151, R153, R10 ;  /* 0x0000009997977224 */ /* 0x000fe200078e020a */
[----:B------:R-:W-:Y:S06]  /*6ac0*/  @P0 BRA `(.L_x_294) ;  /* 0x0000001800100947 */ /* 0x000fec0003800000 */
[----:B------:R0:W-:Y:S01]  /*6ad0*/  STG.E.U8 desc[UR36][R6.64+0xf9], R151 ;  /* 0x0000f99706007986 */ /* 0x0001e2000c101124 */
[----:B------:R-:W-:Y:S05]  /*6ae0*/  BRA `(.L_x_294) ;  /* 0x0000001800087947 */ /* 0x000fea0003800000 */
.L_x_37:
[C---:B------:R-:W-:Y:S02]  /*6af0*/  ISETP.GE.AND P1, PT, R19.reuse, 0x1, PT ;  /* 0x000000011300780c */ /* 0x040fe40003f26270 */
[----:B------:R-:W-:Y:S02]  /*6b00*/  ISETP.GE.AND P0, PT, R19, 0x9, PT ;  /* 0x000000091300780c */ /* 0x000fe40003f06270 */
[C---:B------:R-:W-:Y:S02]  /*6b10*/  ISETP.LT.OR P2, PT, R0.reuse, 0x1, !P1 ;  /* 0x000000010000780c */ /* 0x040fe40004f41670 */
[C---:B------:R-:W-:Y:S02]  /*6b20*/  ISETP.LT.OR P3, PT, R0.reuse, 0x2, !P1 ;  /* 0x000000020000780c */ /* 0x040fe40004f61670 */
[----:B------:R-:W-:-:S09]  /*6b30*/  ISETP.LT.OR P4, PT, R0, 0x1, !P0 ;  /* 0x000000010000780c */ /* 0x000fd20004781670 */
[-C--:B------:R-:W-:Y:S02]  /*6b40*/  @!P2 IMAD R3, R24, R153.reuse, RZ ;  /* 0x000000991803a224 */ /* 0x080fe400078e02ff */
[-C--:B------:R-:W-:Y:S02]  /*6b50*/  @!P3 IMAD R25, R25, R153.reuse, RZ ;  /* 0x000000991919b224 */ /* 0x080fe400078e02ff */
[----:B------:R-:W-:Y:S01]  /*6b60*/  @!P4 IMAD R9, R26, R153, RZ ;  /* 0x000000991a09c224 */ /* 0x000fe200078e02ff */
[----:B------:R0:W-:Y:S01]  /*6b70*/  @!P2 STG.E.U8 desc[UR36][R4.64], R3 ;  /* 0x000000030400a986 */ /* 0x0001e2000c101124 */
[----:B------:R-:W-:-:S03]  /*6b80*/  ISETP.LT.OR P2, PT, R0, 0x2, !P0 ;  /* 0x000000020000780c */ /* 0x000fc60004741670 */
[----:B------:R-:W-:Y:S01]  /*6b90*/  @!P3 STG.E.U8 desc[UR36][R4.64+0x1], R25 ;  /* 0x000001190400b986 */ /* 0x000fe2000c101124 */
[----:B------:R-:W-:-:S03]  /*6ba0*/  ISETP.LT.OR P3, PT, R0, 0x9, !P1 ;  /* 0x000000090000780c */ /* 0x000fc60004f61670 */
[----:B------:R1:W-:Y:S01]  /*6bb0*/  @!P4 STG.E.U8 desc[UR36][R6.64], R9 ;  /* 0x000000090600c986 */ /* 0x0003e2000c101124 */
[----:B------:R-:W-:-:S05]  /*6bc0*/  ISETP.LT.OR P4, PT, R0, 0xa, !P1 ;  /* 0x0000000a0000780c */ /* 0x000fca0004f81670 */
[----:B------:R-:W-:-:S04]  /*6bd0*/  @!P2 IMAD R27, R27, R153, RZ ;  /* 0x000000991b1ba224 */ /* 0x000fc800078e02ff */
[-C--:B------:R-:W-:Y:S01]  /*6be0*/  @!P3 IMAD R11, R28, R153.reuse, RZ ;  /* 0x000000991c0bb224 */ /* 0x080fe200078e02ff */
[----:B------:R-:W-:Y:S01]  /*6bf0*/  @!P2 STG.E.U8 desc[UR36][R6.64+0x1], R27 ;  /* 0x0000011b0600a986 */ /* 0x000fe2000c101124 */
[C---:B------:R-:W-:Y:S02]  /*6c00*/  ISETP.LT.OR P2, PT, R0.reuse, 0x9, !P0 ;  /* 0x000000090000780c */ /* 0x040fe40004741670 */
[----:B------:R-:W-:Y:S01]  /*6c10*/  @!P4 IMAD R29, R29, R153, RZ ;  /* 0x000000991d1dc224 */ /* 0x000fe200078e02ff */
[----:B------:R2:W-:Y:S01]  /*6c20*/  @!P3 STG.E.U8 desc[UR36][R4.64+0x8], R11 ;  /* 0x0000080b0400b986 */ /* 0x0005e2000c101124 */
[----:B------:R-:W-:-:S03]  /*6c30*/  ISETP.LT.OR P3, PT, R0, 0xa, !P0 ;  /* 0x0000000a0000780c */ /* 0x000fc60004761670 */
[----:B------:R-:W-:Y:S01]  /*6c40*/  @!P4 STG.E.U8 desc[UR36][R4.64+0x9], R29 ;  /* 0x0000091d0400c986 */ /* 0x000fe2000c101124 */
[----:B------:R-:W-:-:S05]  /*6c50*/  ISETP.LT.OR P4, PT, R0, 0x11, !P1 ;  /* 0x000000110000780c */ /* 0x000fca0004f81670 */
[----:B0-----:R-:W-:-:S04]  /*6c60*/  @!P2 IMAD R3, R30, R153, RZ ;  /* 0x000000991e03a224 */ /* 0x001fc800078e02ff */
[-C--:B------:R-:W-:Y:S01]  /*6c70*/  @!P3 IMAD R31, R31, R153.reuse, RZ ;  /* 0x000000991f1fb224 */ /* 0x080fe200078e02ff */
[----:B------:R0:W-:Y:S01]  /*6c80*/  @!P2 STG.E.U8 desc[UR36][R6.64+0x8], R3 ;  /* 0x000008030600a986 */ /* 0x0001e2000c101124 */
[----:B------:R-:W-:Y:S02]  /*6c90*/  ISETP.LT.OR P2, PT, R0, 0x12, !P1 ;  /* 0x000000120000780c */ /* 0x000fe40004f41670 */
[----:B-1----:R-:W-:Y:S01]  /*6ca0*/  @!P4 IMAD R9, R32, R153, RZ ;  /* 0x000000992009c224 */ /* 0x002fe200078e02ff */
[----:B------:R-:W-:Y:S01]  /*6cb0*/  @!P3 STG.E.U8 desc[UR36][R6.64+0x9], R31 ;  /* 0x0000091f0600b986 */ /* 0x000fe2000c101124 */
[----:B------:R-:W-:-:S03]  /*6cc0*/  ISETP.LT.OR P3, PT, R0, 0x11, !P0 ;  /* 0x000000110000780c */ /* 0x000fc60004761670 */
[----:B------:R1:W-:Y:S01]  /*6cd0*/  @!P4 STG.E.U8 desc[UR36][R4.64+0x10], R9 ;  /* 0x000010090400c986 */ /* 0x0003e2000c101124 */
[----:B------:R-:W-:-:S05]  /*6ce0*/  ISETP.LT.OR P4, PT, R0, 0x12, !P0 ;  /* 0x000000120000780c */ /* 0x000fca0004781670 */
[----:B------:R-:W-:-:S04]  /*6cf0*/  @!P2 IMAD R33, R33, R153, RZ ;  /* 0x000000992121a224 */ /* 0x000fc800078e02ff */
[-C--:B--2---:R-:W-:Y:S01]  /*6d00*/  @!P3 IMAD R11, R34, R153.reuse, RZ ;  /* 0x00000099220bb224 */ /* 0x084fe200078e02ff */
        /* <DEDUP_REMOVED lines=336> */
[----:B------:R1:W-:Y:S01]  /*8210*/  @!P3 STG.E.U8 desc[UR36][R4.64+0xf1], R145 ;  /* 0x0000f1910400b986 */ /* 0x0003e2000c101124 */
[C---:B------:R-:W-:Y:S02]  /*8220*/  ISETP.LT.OR P3, PT, R0.reuse, 0xf9, !P1 ;  /* 0x000000f90000780c */ /* 0x040fe40004f61670 */
[C---:B------:R-:W-:Y:S01]  /*8230*/  ISETP.LT.OR P1, PT, R0.reuse, 0xfa, !P1 ;  /* 0x000000fa0000780c */ /* 0x040fe20004f21670 */
[----:B------:R1:W-:Y:S01]  /*8240*/  @!P4 STG.E.U8 desc[UR36][R6.64+0xf0], R9 ;  /* 0x0000f0090600c986 */ /* 0x0003e2000c101124 */
[----:B------:R-:W-:-:S02]  /*8250*/  ISETP.LT.OR P4, PT, R0, 0xf9, !P0 ;  /* 0x000000f90000780c */ /* 0x000fc40004781670 */
[----:B------:R-:W-:-:S03]  /*8260*/  ISETP.LT.OR P0, PT, R0, 0xfa, !P0 ;  /* 0x000000fa0000780c */ /* 0x000fc60004701670 */
[----:B------:R-:W-:-:S04]  /*8270*/  @!P2 IMAD R147, R147, R153, RZ ;  /* 0x000000999393a224 */ /* 0x000fc800078e02ff */
[-C--:B--2---:R-:W-:Y:S01]  /*8280*/  @!P3 IMAD R11, R148, R153.reuse, RZ ;  /* 0x00000099940bb224 */ /* 0x084fe200078e02ff */
[----:B------:R1:W-:Y:S01]  /*8290*/  @!P2 STG.E.U8 desc[UR36][R6.64+0xf1], R147 ;  /* 0x0000f1930600a986 */ /* 0x0003e2000c101124 */
[-C--:B------:R-:W-:Y:S02]  /*82a0*/  @!P1 IMAD R149, R149, R153.reuse, RZ ;  /* 0x0000009995959224 */ /* 0x080fe400078e02ff */
[-C--:B0-----:R-:W-:Y:S01]  /*82b0*/  @!P4 IMAD R3, R150, R153.reuse, RZ ;  /* 0x000000999603c224 */ /* 0x081fe200078e02ff */
[----:B------:R1:W-:Y:S01]  /*82c0*/  @!P3 STG.E.U8 desc[UR36][R4.64+0xf8], R11 ;  /* 0x0000f80b0400b986 */ /* 0x0003e2000c101124 */
[----:B------:R-:W-:-:S03]  /*82d0*/  @!P0 IMAD R151, R151, R153, RZ ;  /* 0x0000009997978224 */ /* 0x000fc600078e02ff */
[----:B------:R1:W-:Y:S04]  /*82e0*/  @!P1 STG.E.U8 desc[UR36][R4.64+0xf9], R149 ;  /* 0x0000f99504009986 */ /* 0x0003e8000c101124 */
[----:B------:R1:W-:Y:S04]  /*82f0*/  @!P4 STG.E.U8 desc[UR36][R6.64+0xf8], R3 ;  /* 0x0000f8030600c986 */ /* 0x0003e8000c101124 */
[----:B------:R1:W-:Y:S02]  /*8300*/  @!P0 STG.E.U8 desc[UR36][R6.64+0xf9], R151 ;  /* 0x0000f99706008986 */ /* 0x0003e4000c101124 */
.L_x_294:
[----:B------:R-:W-:Y:S05]  /*8310*/  BSYNC B0 ;  /* 0x0000000000007941 */ /* 0x000fea0003800000 */
.L_x_36:
[----:B01----:R-:W2:Y:S01]  /*8320*/  LDL.64 R2, [R1] ;  /* 0x0000000001027983 */ /* 0x003ea20000100a00 */
[----:B------:R-:W-:Y:S01]  /*8330*/  ULDC.64 UR4, c[0x0][0x650] ;  /* 0x0001940000047ab9 */ /* 0x000fe20000000a00 */
[----:B------:R0:W-:Y:S01]  /*8340*/  SYNCS.ARRIVE.TRANS64.A1T0 RZ, [R162+UR45], RZ ;  /* 0x000000ffa2ff79a7 */ /* 0x0001e2000810002d */
[----:B------:R-:W-:Y:S01]  /*8350*/  PRMT R0, RZ, 0x7610, R0 ;  /* 0x00007610ff007816 */ /* 0x000fe20000000000 */
[----:B------:R-:W-:Y:S02]  /*8360*/  IMAD.MOV.U32 R19, RZ, RZ, -0x1 ;  /* 0xffffffffff137424 */ /* 0x000fe400078e00ff */
[----:B------:R-:W-:Y:S01]  /*8370*/  IMAD.MOV.U32 R22, RZ, RZ, -0x1 ;  /* 0xffffffffff167424 */ /* 0x000fe200078e00ff */
[----:B--2---:R-:W-:-:S04]  /*8380*/  LEA R18, P0, R2, R18, 0x1 ;  /* 0x0000001202127211 */ /* 0x004fc800078008ff */
[----:B------:R-:W-:Y:S01]  /*8390*/  LEA.HI.X R17, R2, R17, R23, 0x1, P0 ;  /* 0x0000001102117211 */ /* 0x000fe200000f0c17 */
[----:B------:R-:W-:Y:S01]  /*83a0*/  IMAD.MOV.U32 R2, RZ, RZ, -0x1 ;  /* 0xffffffffff027424 */ /* 0x000fe200078e00ff */
[----:B------:R-:W-:-:S04]  /*83b0*/  ISETP.GE.U32.AND P0, PT, R18, UR4, PT ;  /* 0x0000000412007c0c */ /* 0x000fc8000bf06070 */
[----:B------:R-:W-:-:S13]  /*83c0*/  ISETP.GE.U32.AND.EX P0, PT, R17, UR5, PT, P0 ;  /* 0x0000000511007c0c */ /* 0x000fda000bf06100 */
[----:B0-----:R-:W-:Y:S05]  /*83d0*/  @P0 BRA `(.L_x_295) ;  /* 0x0000000400700947 */ /* 0x001fea0003800000 */
[----:B------:R-:W0:Y:S01]  /*83e0*/  S2R R10, SR_CTAID.X ;  /* 0x00000000000a7919 */ /* 0x000e220000002500 */
[----:B------:R-:W1:Y:S01]  /*83f0*/  LDC.64 R8, c[0x0][0x628] ;  /* 0x00018a00ff087b82 */ /* 0x000e620000000a00 */
[----:B------:R-:W-:Y:S01]  /*8400*/  ULDC UR4, c[0x0][0x150] ;  /* 0x0000540000047ab9 */ /* 0x000fe20000000800 */
[----:B---3--:R-:W-:Y:S01]  /*8410*/  IMAD.MOV.U32 R6, RZ, RZ, R18 ;  /* 0x000000ffff067224 */ /* 0x008fe200078e0012 */
[----:B------:R-:W2:Y:S01]  /*8420*/  S2R R20, SR_CTAID.Y ;  /* 0x0000000000147919 */ /* 0x000ea20000002600 */
[----:B------:R-:W-:-:S04]  /*8430*/  IMAD.MOV.U32 R7, RZ, RZ, R17 ;  /* 0x000000ffff077224 */ /* 0x000fc800078e0011 */
[----:B------:R-:W3:Y:S08]  /*8440*/  LDC R15, c[0x0][0x144] ;  /* 0x00005100ff0f7b82 */ /* 0x000ef00000000800 */
[----:B------:R-:W2:Y:S08]  /*8450*/  LDC R0, c[0x0][0x630] ;  /* 0x00018c00ff007b82 */ /* 0x000eb00000000800 */
[----:B------:R-:W2:Y:S01]  /*8460*/  LDC.64 R12, c[0x0][0x620] ;  /* 0x00018800ff0c7b82 */ /* 0x000ea20000000a00 */
[----:B-1----:R-:W-:-:S04]  /*8470*/  ISETP.NE.U32.AND P0, PT, R8, RZ, PT ;  /* 0x000000ff0800720c */ /* 0x002fc80003f05070 */
[----:B------:R-:W-:Y:S02]  /*8480*/  ISETP.NE.AND.EX P0, PT, R9, RZ, PT, P0 ;  /* 0x000000ff0900720c */ /* 0x000fe40003f05300 */
[----:B0-----:R-:W-:-:S05]  /*8490*/  I2FP.F32.U32 R2, R10 ;  /* 0x0000000a00027245 */ /* 0x001fca0000201000 */
[----:B------:R-:W-:-:S04]  /*84a0*/  FMUL R2, R2, UR4 ;  /* 0x0000000402027c20 */ /* 0x000fc80008400000 */
[----:B------:R0:W1:Y:S02]  /*84b0*/  F2I.U32.TRUNC.NTZ R14, R2 ;  /* 0x00000002000e7305 */ /* 0x000064000020f000 */
[----:B---3--:R-:W-:Y:S05]  /*84c0*/  @!P0 BRA `(.L_x_296) ;  /* 0x0000000000288947 */ /* 0x008fea0003800000 */
[----:B------:R-:W3:Y:S02]  /*84d0*/  LDC R3, c[0x0][0x634] ;  /* 0x00018d00ff037b82 */ /* 0x000ee40000000800 */
[----:B---3--:R-:W-:-:S05]  /*84e0*/  IADD3 R7, P0, R18, R3, RZ ;  /* 0x0000000312077210 */ /* 0x008fca0007f1e0ff */
[----:B------:R-:W-:-:S04]  /*84f0*/  IMAD.X R11, RZ, RZ, R17, P0 ;  /* 0x000000ffff0b7224 */ /* 0x000fc800000e0611 */
[----:B0-----:R-:W-:-:S04]  /*8500*/  IMAD.WIDE.U32 R2, R11, R8, RZ ;  /* 0x000000080b027225 */ /* 0x001fc800078e00ff */
[----:B----4-:R-:W-:-:S04]  /*8510*/  IMAD.WIDE.U32 R4, P0, R7, R9, R2 ;  /* 0x0000000907047225 */ /* 0x010fc80007800002 */
[----:B------:R-:W-:-:S04]  /*8520*/  IMAD.WIDE.U32 R2, R7, R8, RZ ;  /* 0x0000000807027225 */ /* 0x000fc800078e00ff */
[----:B------:R-:W-:Y:S01]  /*8530*/  IMAD.X R7, RZ, RZ, RZ, P0 ;  /* 0x000000ffff077224 */ /* 0x000fe200000e06ff */
[----:B------:R-:W-:Y:S01]  /*8540*/  IADD3 RZ, P0, R3, R4, RZ ;  /* 0x0000000403ff7210 */ /* 0x000fe20007f1e0ff */
[----:B------:R-:W-:-:S04]  /*8550*/  IMAD.MOV.U32 R6, RZ, RZ, R5 ;  /* 0x000000ffff067224 */ /* 0x000fc800078e0005 */
[----:B------:R-:W-:-:S08]  /*8560*/  IMAD.WIDE.U32.X R6, R11, R9, R6, P0 ;  /* 0x000000090b067225 */ /* 0x000fd000000e0406 */
.L_x_296:
[----:B------:R-:W3:Y:S01]  /*8570*/  LDC.64 R26, c[0x0][0x640] ;  /* 0x00019000ff1a7b82 */ /* 0x000ee20000000a00 */
[-C--:B--2---:R-:W-:Y:S01]  /*8580*/  SHF.R.U64 R11, R6, R0.reuse, R7 ;  /* 0x00000000060b7219 */ /* 0x084fe20000001207 */
[----:B------:R-:W-:Y:S01]  /*8590*/  IMAD.MOV.U32 R19, RZ, RZ, R17 ;  /* 0x000000ffff137224 */ /* 0x000fe200078e0011 */
[----:B------:R-:W-:Y:S01]  /*85a0*/  SHF.R.U32.HI R0, RZ, R0, R7 ;  /* 0x00000000ff007219 */ /* 0x000fe20000011607 */
[----:B-1----:R-:W-:Y:S01]  /*85b0*/  IMAD.MOV R14, RZ, RZ, -R14 ;  /* 0x000000ffff0e7224 */ /* 0x002fe200078e0a0e */
[----:B----4-:R-:W-:Y:S01]  /*85c0*/  IADD3 R5, P0, RZ, -R11, RZ ;  /* 0x8000000bff057210 */ /* 0x010fe20007f1e0ff */
[----:B------:R-:W-:Y:S01]  /*85d0*/  ULDC UR4, c[0x0][0x154] ;  /* 0x0000550000047ab9 */ /* 0x000fe20000000800 */
[----:B------:R-:W-:Y:S01]  /*85e0*/  IMAD.MOV.U32 R7, RZ, RZ, 0x1 ;  /* 0x00000001ff077424 */ /* 0x000fe200078e00ff */
[----:B------:R-:W1:Y:S01]  /*85f0*/  LDC R4, c[0x0][0x618] ;  /* 0x00018600ff047b82 */ /* 0x000e620000000800 */
[----:B------:R-:W-:Y:S02]  /*8600*/  IMAD R22, R15, R14, R10 ;  /* 0x0000000e0f167224 */ /* 0x000fe400078e020a */
[----:B------:R-:W-:-:S04]  /*8610*/  IMAD.X R3, RZ, RZ, ~R0, P0 ;  /* 0x000000ffff037224 */ /* 0x000fc800000e0e00 */
[-C--:B------:R-:W-:Y:S01]  /*8620*/  IMAD R0, R3, R12.reuse, RZ ;  /* 0x0000000c03007224 */ /* 0x080fe200078e02ff */
[----:B------:R-:W2:Y:S01]  /*8630*/  LDC R6, c[0x0][0x608] ;  /* 0x00018200ff067b82 */ /* 0x000ea20000000800 */
[----:B0-----:R-:W-:-:S04]  /*8640*/  IMAD.WIDE.U32 R2, R5, R12, R18 ;  /* 0x0000000c05027225 */ /* 0x001fc800078e0012 */
[----:B------:R-:W-:Y:S01]  /*8650*/  IMAD R5, R5, R13, R0 ;  /* 0x0000000d05057224 */ /* 0x000fe200078e0200 */
[----:B------:R-:W-:Y:S02]  /*8660*/  I2FP.F32.U32 R0, R20 ;  /* 0x0000001400007245 */ /* 0x000fe40000201000 */
[----:B------:R-:W0:Y:S01]  /*8670*/  LDC R24, c[0x0][0x658] ;  /* 0x00019600ff187b82 */ /* 0x000e220000000800 */
[----:B------:R-:W-:Y:S01]  /*8680*/  IMAD.IADD R3, R3, 0x1, R5 ;  /* 0x0000000103037824 */ /* 0x000fe200078e0205 */
[----:B---3--:R-:W-:Y:S01]  /*8690*/  ISETP.NE.U32.AND P0, PT, R26, RZ, PT ;  /* 0x000000ff1a00720c */ /* 0x008fe20003f05070 */
[----:B------:R-:W-:Y:S01]  /*86a0*/  FMUL R0, R0, UR4 ;  /* 0x0000000400007c20 */ /* 0x000fe20008400000 */
[----:B------:R-:W-:Y:S02]  /*86b0*/  IMAD.MOV.U32 R5, RZ, RZ, -0x1 ;  /* 0xffffffffff057424 */ /* 0x000fe400078e00ff */
[----:B------:R-:W-:Y:S01]  /*86c0*/  ISETP.NE.AND.EX P0, PT, R27, RZ, PT, P0 ;  /* 0x000000ff1b00720c */ /* 0x000fe20003f05300 */
[----:B------:R3:W4:Y:S01]  /*86d0*/  F2I.U32.TRUNC.NTZ R12, R0 ;  /* 0x00000000000c7305 */ /* 0x000722000020f000 */
[----:B------:R-:W3:Y:S01]  /*86e0*/  LDC R15, c[0x0][0x148] ;  /* 0x00005200ff0f7b82 */ /* 0x000ee20000000800 */
[----:B-1----:R-:W-:-:S02]  /*86f0*/  SHF.R.U64 R10, R2, R4, R3 ;  /* 0x00000004020a7219 */ /* 0x002fc40000001203 */
[----:B------:R-:W-:-:S05]  /*8700*/  SHF.R.U32.HI R3, RZ, R4, R3 ;  /* 0x00000004ff037219 */ /* 0x000fca0000011603 */
[----:B------:R-:W1:Y:S01]  /*8710*/  LDC R14, c[0x0][0x600] ;  /* 0x00018000ff0e7b82 */ /* 0x000e620000000800 */
[-CC-:B--2---:R-:W-:Y:S02]  /*8720*/  SHF.R.U64 R8, R10, R6.reuse, R3.reuse ;  /* 0x000000060a087219 */ /* 0x184fe40000001203 */
[----:B------:R-:W-:-:S05]  /*8730*/  SHF.R.U32.HI R3, RZ, R6, R3 ;  /* 0x00000006ff037219 */ /* 0x000fca0000011603 */
[----:B------:R-:W2:Y:S01]  /*8740*/  LDC R21, c[0x0][0x648] ;  /* 0x00019200ff157b82 */ /* 0x000ea20000000800 */
[-CC-:B0-----:R-:W-:Y:S02]  /*8750*/  SHF.R.U64 R13, R8, R24.reuse, R3.reuse ;  /* 0x00000018080d7219 */ /* 0x181fe40000001203 */
[-C--:B------:R-:W-:Y:S02]  /*8760*/  SHF.L.U32 R5, R5, R24.reuse, RZ ;  /* 0x0000001805057219 */ /* 0x080fe400000006ff */
[-C--:B------:R-:W-:Y:S01]  /*8770*/  SHF.R.U32.HI R3, RZ, R24.reuse, R3 ;  /* 0x00000018ff037219 */ /* 0x080fe20000011603 */
[----:B------:R-:W-:Y:S01]  /*8780*/  IMAD.MOV.U32 R2, RZ, RZ, R13 ;  /* 0x000000ffff027224 */ /* 0x000fe200078e000d */
[----:B------:R-:W-:Y:S01]  /*8790*/  SHF.L.U32 R24, R7, R24, RZ ;  /* 0x0000001807187219 */ /* 0x000fe200000006ff */
[----:B------:R-:W0:Y:S01]  /*87a0*/  LDC R25, c[0x0][0x638] ;  /* 0x00018e00ff197b82 */ /* 0x000e220000000800 */
[----:B------:R-:W-:-:S07]  /*87b0*/  LOP3.LUT R19, RZ, R5, RZ, 0x33, !PT ;  /* 0x00000005ff137212 */ /* 0x000fce00078e33ff */
[----:B------:R-:W0:Y:S01]  /*87c0*/  LDC R28, c[0x0][0x610] ;  /* 0x00018400ff1c7b82 */ /* 0x000e220000000800 */
[----:B----4-:R-:W-:Y:S05]  /*87d0*/  @!P0 BRA `(.L_x_297) ;  /* 0x0000000000288947 */ /* 0x010fea0003800000 */
[----:B---3--:R-:W3:Y:S02]  /*87e0*/  LDC R0, c[0x0][0x64c] ;  /* 0x00019300ff007b82 */ /* 0x008ee40000000800 */
[----:B---3--:R-:W-:-:S05]  /*87f0*/  IADD3 R7, P0, R13, R0, RZ ;  /* 0x000000000d077210 */ /* 0x008fca0007f1e0ff */
        /* <DEDUP_REMOVED lines=8> */
.L_x_297:
[----:B------:R-:W4:Y:S01]  /*8880*/  LDC R4, c[0x0][0x65c] ;  /* 0x00019700ff047b82 */ /* 0x000f220000000800 */
[----:B--23--:R-:W-:Y:S01]  /*8890*/  SHF.R.U64 R0, R2, R21, R3 ;  /* 0x0000001502007219 */ /* 0x00cfe20000001203 */
[----:B-1----:R-:W-:Y:S01]  /*88a0*/  VIADD R3, R14, 0xffffffff ;  /* 0xffffffff0e037836 */ /* 0x002fe20000000000 */
[----:B------:R-:W-:Y:S01]  /*88b0*/  LOP3.LUT R19, R8, R19, RZ, 0xc0, !PT ;  /* 0x0000001308137212 */ /* 0x000fe200078ec0ff */
[----:B------:R-:W-:Y:S02]  /*88c0*/  IMAD.MOV R12, RZ, RZ, -R12 ;  /* 0x000000ffff0c7224 */ /* 0x000fe400078e0a0c */
[----:B------:R-:W-:Y:S01]  /*88d0*/  IMAD.MOV R2, RZ, RZ, -R0 ;  /* 0x000000ffff027224 */ /* 0x000fe200078e0a00 */
[----:B------:R-:W-:Y:S01]  /*88e0*/  LOP3.LUT R3, R10, R3, RZ, 0xc0, !PT ;  /* 0x000000030a037212 */ /* 0x000fe200078ec0ff */
[----:B------:R-:W-:Y:S02]  /*88f0*/  IMAD R19, R24, R0, R19 ;  /* 0x0000000018137224 */ /* 0x000fe400078e0213 */
[----:B0-----:R-:W-:-:S04]  /*8900*/  IMAD R0, R2, R25, R13 ;  /* 0x0000001902007224 */ /* 0x001fc800078e020d */
[----:B------:R-:W-:Y:S01]  /*8910*/  IMAD R2, R0, R14, R3 ;  /* 0x0000000e00027224 */ /* 0x000fe200078e0203 */
[----:B----4-:R-:W-:Y:S01]  /*8920*/  ISETP.NE.AND P0, PT, R4, 0x1, PT ;  /* 0x000000010400780c */ /* 0x010fe20003f05270 */
[----:B------:R-:W-:-:S05]  /*8930*/  IMAD.MOV.U32 R4, RZ, RZ, 0x1 ;  /* 0x00000001ff047424 */ /* 0x000fca00078e00ff */
[----:B------:R-:W-:-:S07]  /*8940*/  PRMT R0, R4, 0x7610, R0 ;  /* 0x0000761004007816 */ /* 0x000fce0000000000 */
[----:B------:R-:W-:-:S04]  /*8950*/  @P0 IMAD R22, R15, R12, R20 ;  /* 0x0000000c0f160224 */ /* 0x000fc800078e0214 */
[----:B------:R-:W-:-:S05]  /*8960*/  IMAD R19, R19, R28, R22 ;  /* 0x0000001c13137224 */ /* 0x000fca00078e0216 */
[----:B------:R-:W-:Y:S02]  /*8970*/  SEL R22, R2, R19, !P0 ;  /* 0x0000001302167207 */ /* 0x000fe40004000000 */
[----:B------:R-:W-:Y:S01]  /*8980*/  SEL R19, R19, R2, !P0 ;  /* 0x0000000213137207 */ /* 0x000fe20004000000 */
[----:B------:R-:W-:-:S07]  /*8990*/  IMAD.MOV.U32 R2, RZ, RZ, R11 ;  /* 0x000000ffff027224 */ /* 0x000fce00078e000b */
.L_x_295:
[----:B------:R-:W-:Y:S02]  /*89a0*/  LOP3.LUT P0, RZ, R0, 0xff, RZ, 0xc0, !PT ;  /* 0x000000ff00ff7812 */ /* 0x000fe4000780c0ff */
[----:B------:R-:W-:-:S11]  /*89b0*/  LOP3.LUT R165, R165, 0x1, RZ, 0x3c, !PT ;  /* 0x00000001a5a57812 */ /* 0x000fd600078e3cff */
[----:B------:R-:W-:Y:S05]  /*89c0*/  @P0 BRA `(.L_x_298) ;  /* 0xffffff8c00080947 */ /* 0x000fea000383ffff */
[----:B------:R-:W-:Y:S05]  /*89d0*/  EXIT ;  /* 0x000000000000794d */ /* 0x000fea0003800000 */
.L_x_17:
[----:B------:R-:W-:-:S08]  /*89e0*/  ISETP.NE.AND P0, PT, R5, RZ, PT ;  /* 0x000000ff0500720c */ /* 0x000fd00003f05270 */
[----:B0-2---:R-:W0:-:S00]  /*89f0*/  USETMAXREG.DEALLOC.CTAPOOL 0x28 ;  /* 0x00000028000079c8 */ /* 0x005e0000080e0500 */
[----:B------:R-:W-:Y:S05]  /*8a00*/  @P0 EXIT ;  /* 0x000000000000094d */ /* 0x000fea0003800000 */
[----:B0-----:R-:W-:Y:S01]  /*8a10*/  LOP3.LUT P0, RZ, R8, 0xff, RZ, 0xc0, !PT ;  /* 0x000000ff08ff7812 */ /* 0x001fe2000780c0ff */
[----:B------:R-:W-:Y:S02]  /*8a20*/  IMAD.MOV.U32 R0, RZ, RZ, 0x1 ;  /* 0x00000001ff007424 */ /* 0x000fe400078e00ff */
[----:B------:R-:W-:-:S10]  /*8a30*/  IMAD.MOV.U32 R9, RZ, RZ, RZ ;  /* 0x000000ffff097224 */ /* 0x000fd400078e00ff */
[----:B------:R-:W-:Y:S05]  /*8a40*/  @!P0 BRA `(.L_x_299) ;  /* 0x0000000c003c8947 */ /* 0x000fea0003800000 */
[----:B------:R-:W0:Y:S01]  /*8a50*/  S2UR UR8, SR_CgaCtaId ;  /* 0x00000000000879c3 */ /* 0x000e220000008800 */
[----:B------:R-:W-:Y:S01]  /*8a60*/  LOP3.LUT P0, RZ, R4, 0x1f, RZ, 0xc0, !PT ;  /* 0x0000001f04ff7812 */ /* 0x000fe2000780c0ff */
[----:B------:R-:W-:Y:S01]  /*8a70*/  ULDC UR5, c[0x0][0x658] ;  /* 0x0001960000057ab9 */ /* 0x000fe20000000800 */
[----:B------:R-:W-:Y:S01]  /*8a80*/  UMOV UR6, 0xffffffff ;  /* 0xffffffff00067882 */ /* 0x000fe20000000000 */
[----:B------:R-:W-:Y:S01]  /*8a90*/  BSSY B0, `(.L_x_299) ;  /* 0x00000ca000007945 */ /* 0x000fe20003800000 */
[----:B------:R-:W-:Y:S01]  /*8aa0*/  USHF.L.U32 UR6, UR6, UR5, URZ ;  /* 0x0000000506067299 */ /* 0x000fe2000800063f */
[C---:B------:R-:W-:Y:S01]  /*8ab0*/  ISETP.NE.AND P2, PT, R3.reuse, RZ, PT ;  /* 0x000000ff0300720c */ /* 0x040fe20003f45270 */
[----:B------:R-:W-:Y:S01]  /*8ac0*/  IMAD.MOV.U32 R10, RZ, RZ, 0x1 ;  /* 0x00000001ff0a7424 */ /* 0x000fe200078e00ff */
[----:B------:R-:W-:Y:S01]  /*8ad0*/  ISETP.NE.OR P0, PT, R3, RZ, !P0 ;  /* 0x000000ff0300720c */ /* 0x000fe20004705670 */
[----:B------:R-:W-:Y:S01]  /*8ae0*/  IMAD.MOV.U32 R0, RZ, RZ, 0x1 ;  /* 0x00000001ff007424 */ /* 0x000fe200078e00ff */
[----:B------:R-:W-:Y:S01]  /*8af0*/  LOP3.LUT R6, R16, 0x2, RZ, 0xfc, !PT ;  /* 0x0000000210067812 */ /* 0x000fe200078efcff */
[----:B------:R-:W-:Y:S01]  /*8b00*/  IMAD.MOV.U32 R9, RZ, RZ, RZ ;  /* 0x000000ffff097224 */ /* 0x000fe200078e00ff */
[----:B------:R-:W-:Y:S01]  /*8b10*/  ULDC UR4, c[0x0][0x600] ;  /* 0x0001800000047ab9 */ /* 0x000fe20000000800 */
[----:B------:R-:W-:Y:S01]  /*8b20*/  UMOV UR7, 0x1 ;  /* 0x0000000100077882 */ /* 0x000fe20000000000 */
[----:B------:R-:W-:-:S02]  /*8b30*/  UIADD3 UR22, UR40, 0x1, URZ ;  /* 0x0000000128167890 */ /* 0x000fc4000fffe03f */
[----:B------:R-:W-:Y:S02]  /*8b40*/  UIADD3 UR14, UR4, -0x1, URZ ;  /* 0xffffffff040e7890 */ /* 0x000fe4000fffe03f */
[----:B------:R-:W-:Y:S02]  /*8b50*/  USHF.L.U32 UR16, UR7, UR5, URZ ;  /* 0x0000000507107299 */ /* 0x000fe4000800063f */
[----:B------:R-:W-:Y:S01]  /*8b60*/  ULOP3.LUT UR15, URZ, UR6, URZ, 0x33, !UPT ;  /* 0x000000063f0f7292 */ /* 0x000fe2000f8e333f */
[----:B------:R-:W-:Y:S01]  /*8b70*/  ULDC.64 UR20, c[0x0][0x198] ;  /* 0x0000660000147ab9 */ /* 0x000fe20000000a00 */
[----:B0-----:R-:W-:-:S05]  /*8b80*/  IMAD.U32 R7, RZ, RZ, UR8 ;  /* 0x00000008ff077e24 */ /* 0x001fca000f8e00ff */
[----:B------:R-:W-:-:S07]  /*8b90*/  LEA R8, R7, 0x100, 0xb ;  /* 0x0000010007087811 */ /* 0x000fce00078e58ff */
.L_x_311:
[----:B------:R-:W-:-:S03]  /*8ba0*/  UMOV UR4, 0xffffffff ;  /* 0xffffffff00047882 */ /* 0x000fc60000000000 */
[----:B------:R-:W-:Y:S05]  /*8bb0*/  BRA.DIV UR4, `(.L_x_300) ;  /* 0x0000000e04d07947 */ /* 0x000fea000b800000 */
[----:B------:R-:W-:-:S13]  /*8bc0*/  ELECT P6, URZ, PT ;  /* 0x00000000003f782f */ /* 0x000fda00038c0000 */
.L_x_323:
[----:B------:R-:W0:Y:S01]  /*8bd0*/  LDC R3, c[0x0][0x28c] ;  /* 0x0000a300ff037b82 */ /* 0x000e220000000800 */
[----:B------:R-:W-:Y:S01]  /*8be0*/  BSSY B1, `(.L_x_301) ;  /* 0x000003b000017945 */ /* 0x000fe20003800000 */
[----:B0-----:R-:W-:-:S13]  /*8bf0*/  ISETP.LT.OR P6, PT, R3, 0x1, !P6 ;  /* 0x000000010300780c */ /* 0x001fda00077c1670 */
[----:B------:R-:W-:Y:S05]  /*8c00*/  @P6 BRA `(.L_x_302) ;  /* 0x0000000000e06947 */ /* 0x000fea0003800000 */
[----:B------:R-:W-:Y:S02]  /*8c10*/  IMAD R7, R19, 0x2, R7 ;  /* 0x0000000213077824 */ /* 0x000fe400078e0207 */
[----:B------:R-:W-:Y:S02]  /*8c20*/  IMAD.SHL.U32 R22, R22, 0x100, RZ ;  /* 0x0000010016167824 */ /* 0x000fe400078e00ff */
[----:B------:R-:W-:Y:S02]  /*8c30*/  IMAD.MOV.U32 R15, RZ, RZ, RZ ;  /* 0x000000ffff0f7224 */ /* 0x000fe400078e00ff */
[----:B------:R-:W-:Y:S02]  /*8c40*/  IMAD.U32 R19, RZ, RZ, UR22 ;  /* 0x00000016ff137e24 */ /* 0x000fe4000f8e00ff */
[----:B------:R-:W-:Y:S02]  /*8c50*/  IMAD.MOV.U32 R3, RZ, RZ, R0 ;  /* 0x000000ffff037224 */ /* 0x000fe400078e0000 */
[----:B------:R-:W-:-:S02]  /*8c60*/  IMAD.MOV.U32 R5, RZ, RZ, R9 ;  /* 0x000000ffff057224 */ /* 0x000fc400078e0009 */
[----:B------:R-:W-:-:S07]  /*8c70*/  IMAD.SHL.U32 R12, R7, 0x20, RZ ;  /* 0x00000020070c7824 */ /* 0x000fce00078e00ff */
.L_x_306:
[----:B------:R-:W0:Y:S01]  /*8c80*/  S2UR UR4, SR_CgaCtaId ;  /* 0x00000000000479c3 */ /* 0x000e220000008800 */
[----:B------:R-:W-:-:S07]  /*8c90*/  MOV R4, 0x400 ;  /* 0x0000040000047802 */ /* 0x000fce0000000f00 */
[----:B------:R-:W1:Y:S01]  /*8ca0*/  @!P2 LDC R11, c[0x0][0x500] ;  /* 0x00014000ff0bab82 */ /* 0x000e620000000800 */
[----:B0-----:R-:W-:-:S05]  /*8cb0*/  IMAD.U32 R7, RZ, RZ, UR4 ;  /* 0x00000004ff077e24 */ /* 0x001fca000f8e00ff */
[----:B------:R-:W-:Y:S02]  /*8cc0*/  LEA R14, R7, R4, 0x18 ;  /* 0x00000004070e7211 */ /* 0x000fe400078ec0ff */
[----:B------:R-:W-:-:S03]  /*8cd0*/  SHF.L.U32 R4, R3, 0x1f, RZ ;  /* 0x0000001f03047819 */ /* 0x000fc600000006ff */
[----:B------:R-:W-:-:S04]  /*8ce0*/  IMAD R13, R5, 0x8, R14 ;  /* 0x00000008050d7824 */ /* 0x000fc800078e020e */
[----:B------:R-:W0:Y:S02]  /*8cf0*/  SYNCS.PHASECHK.TRANS64.TRYWAIT P1, [R13+URZ+0x18], R4 ;  /* 0x000018040d0075a7 */ /* 0x000e24000802017f */
[----:B01----:R-:W-:Y:S05]  /*8d00*/  @!P1 BRA `(.L_x_303) ;  /* 0x0000000c009c9947 */ /* 0x003fea0003800000 */
.L_x_324:
[----:B0-----:R-:W-:Y:S01]  /*8d10*/  PRMT R4, R6, 0x9910, RZ ;  /* 0x0000991006047816 */ /* 0x001fe200000000ff */
[----:B------:R0:W-:Y:S03]  /*8d20*/  @!P2 SYNCS.ARRIVE.TRANS64 RZ, [R13+URZ], R11 ;  /* 0x0000000b0dffa9a7 */ /* 0x0001e6000800003f */
[----:B------:R-:W-:-:S13]  /*8d30*/  ISETP.NE.AND P1, PT, R4, 0x2, PT ;  /* 0x000000020400780c */ /* 0x000fda0003f25270 */
[----:B0-----:R-:W-:Y:S05]  /*8d40*/  @P1 BRA `(.L_x_304) ;  /* 0x0000000000041947 */ /* 0x001fea0003800000 */
[----:B------:R-:W-:Y:S01]  /*8d50*/  BPT.TRAP 0x1 ;  /* 0x000000040000795c */ /* 0x000fe20000300000 */
.L_x_304:
[----:B------:R-:W-:Y:S05]  /*8d60*/  @P0 BRA `(.L_x_305) ;  /* 0x0000000000040947 */ /* 0x000fea0003800000 */
[----:B------:R-:W-:Y:S01]  /*8d70*/  BPT.TRAP 0x1 ;  /* 0x000000040000795c */ /* 0x000fe20000300000 */
.L_x_305:
[C---:B------:R-:W-:Y:S01]  /*8d80*/  IMAD R4, R5.reuse, 0x1000, R8 ;  /* 0x0000100005047824 */ /* 0x040fe200078e0208 */
[----:B------:R-:W-:Y:S01]  /*8d90*/  R2UR UR8, R14 ;  /* 0x000000000e0872ca */ /* 0x000fe200000e0000 */
[----:B------:R-:W-:Y:S01]  /*8da0*/  IMAD R14, R5, 0x4000, R14 ;  /* 0x00004000050e7824 */ /* 0x000fe200078e020e */
[----:B------:R-:W-:Y:S01]  /*8db0*/  R2UR UR17, R12 ;  /* 0x000000000c1172ca */ /* 0x000fe200000e0000 */
[----:B------:R-:W-:Y:S01]  /*8dc0*/  VIADD R19, R19, 0xffffffff ;  /* 0xffffffff13137836 */ /* 0x000fe20000000000 */
[----:B------:R-:W-:Y:S01]  /*8dd0*/  R2UR UR5, R4 ;  /* 0x00000000040572ca */ /* 0x000fe200000e0000 */
[----:B------:R-:W-:Y:S01]  /*8de0*/  UIADD3 UR4, UP0, UR20, 0xf0, URZ ;  /* 0x000000f014047890 */ /* 0x000fe2000ff1e03f */
[----:B------:R-:W-:Y:S01]  /*8df0*/  R2UR UR11, R14 ;  /* 0x000000000e0b72ca */ /* 0x000fe200000e0000 */
[----:B------:R-:W-:Y:S01]  /*8e00*/  UIADD3 UR24, UP1, UR20, 0x1f0, URZ ;  /* 0x000001f014187890 */ /* 0x000fe2000ff3e03f */
[----:B------:R-:W-:Y:S01]  /*8e10*/  R2UR UR9, R13 ;  /* 0x000000000d0972ca */ /* 0x000fe200000e0000 */
[----:B------:R-:W-:Y:S01]  /*8e20*/  VIADD R5, R5, 0x1 ;  /* 0x0000000105057836 */ /* 0x000fe20000000000 */
[----:B------:R-:W-:Y:S01]  /*8e30*/  R2UR UR10, R15 ;  /* 0x000000000f0a72ca */ /* 0x000fe200000e0000 */
[----:B------:R-:W-:Y:S01]  /*8e40*/  UIADD3.X UR25, URZ, UR21, URZ, UP1, !UPT ;  /* 0x000000153f197290 */ /* 0x000fe20008ffe43f */
[----:B------:R-:W-:Y:S01]  /*8e50*/  R2UR UR12, R2 ;  /* 0x00000000020c72ca */ /* 0x000fe200000e0000 */
[----:B------:R-:W-:Y:S01]  /*8e60*/  UMOV UR19, 0x30000 ;  /* 0x0003000000137882 */ /* 0x000fe20000000000 */
[----:B------:R-:W-:Y:S01]  /*8e70*/  R2UR UR18, R22 ;  /* 0x00000000161272ca */ /* 0x000fe200000e0000 */
[----:B------:R-:W-:Y:S01]  /*8e80*/  UMOV UR6, 0x0 ;  /* 0x0000000000067882 */ /* 0x000fe20000000000 */
[----:B------:R-:W-:Y:S01]  /*8e90*/  ISETP.GT.AND P3, PT, R19, 0x1, PT ;  /* 0x000000011300780c */ /* 0x000fe20003f64270 */
[----:B------:R-:W-:Y:S01]  /*8ea0*/  UIADD3 UR8, UR8, UR5, URZ ;  /* 0x0000000508087290 */ /* 0x000fe2000fffe03f */
[----:B------:R-:W-:Y:S01]  /*8eb0*/  ISETP.NE.AND P1, PT, R5, 0x3, PT ;  /* 0x000000030500780c */ /* 0x000fe20003f25270 */
[----:B------:R-:W-:Y:S01]  /*8ec0*/  UIADD3.X UR5, URZ, UR21, URZ, UP0, !UPT ;  /* 0x000000153f057290 */ /* 0x000fe200087fe43f */
[----:B------:R-:W-:Y:S01]  /*8ed0*/  VIADD R15, R15, 0x40 ;  /* 0x000000400f0f7836 */ /* 0x000fe20000000000 */
[----:B------:R-:W-:Y:S01]  /*8ee0*/  UIADD3 UR13, UR11, 0x3100, URZ ;  /* 0x000031000b0d7890 */ /* 0x000fe2000fffe03f */
[----:B------:R-:W-:Y:S01]  /*8ef0*/  SEL R4, RZ, 0x1, P1 ;  /* 0x00000001ff047807 */ /* 0x000fe20000800000 */
[----:B------:R-:W-:Y:S01]  /*8f00*/  UMOV UR7, 0x10000000 ;  /* 0x1000000000077882 */ /* 0x000fe20000000000 */
[----:B------:R-:W-:Y:S01]  /*8f10*/  UMOV UR11, UR17 ;  /* 0x00000011000b7c82 */ /* 0x000fe20008000000 */
[----:B------:R-:W-:-:S02]  /*8f20*/  SEL R5, R5, RZ, P1 ;  /* 0x000000ff05057207 */ /* 0x000fc40000800000 */
[----:B------:R-:W-:Y:S01]  /*8f30*/  LOP3.LUT R3, R3, R4, RZ, 0x3c, !PT ;  /* 0x0000000403037212 */ /* 0x000fe200078e3cff */
[----:B------:R0:W-:Y:S02]  /*8f40*/  UTMALDG.3D.MULTICAST [UR8], [UR4], UR19, desc[UR6] ;  /* 0x00000608040073b4 */ /* 0x0001e40008011813 */
[----:B0-----:R-:W-:Y:S01]  /*8f50*/  UMOV UR8, UR13 ;  /* 0x0000000d00087c82 */ /* 0x001fe20008000000 */
[----:B------:R-:W-:Y:S02]  /*8f60*/  UMOV UR11, UR18 ;  /* 0x00000012000b7c82 */ /* 0x000fe40008000000 */
[----:B------:R0:W-:Y:S02]  /*8f70*/  UTMALDG.3D [UR8], [UR24], desc[UR6] ;  /* 0x00000608180075b4 */ /* 0x0001e40008011000 */
[----:B0-----:R-:W-:Y:S05]  /*8f80*/  @P3 BRA `(.L_x_306) ;  /* 0xfffffffc003c3947 */ /* 0x001fea000383ffff */
.L_x_302:
[----:B------:R-:W-:Y:S05]  /*8f90*/  BSYNC B1 ;  /* 0x0000000000017941 */ /* 0x000fea0003800000 */
.L_x_301:
[----:B------:R-:W2:Y:S01]  /*8fa0*/  LDL.64 R20, [R1] ;  /* 0x0000000001147983 */ /* 0x000ea20000100a00 */
[----:B------:R-:W-:Y:S01]  /*8fb0*/  LOP3.LUT P4, RZ, R10, 0xff, RZ, 0xc0, !PT ;  /* 0x000000ff0aff7812 */ /* 0x000fe2000788c0ff */
[----:B------:R-:W-:Y:S01]  /*8fc0*/  VIADD R4, R9, UR40 ;  /* 0x0000002809047c36 */ /* 0x000fe20008000000 */
[----:B------:R-:W-:Y:S01]  /*8fd0*/  ULDC.64 UR4, c[0x0][0x650] ;  /* 0x0001940000047ab9 */ /* 0x000fe20000000a00 */
[----:B------:R-:W-:Y:S01]  /*8fe0*/  IMAD.U32 R9, RZ, RZ, UR40 ;  /* 0x00000028ff097e24 */ /* 0x000fe2000f8e00ff */
[----:B------:R-:W-:Y:S01]  /*8ff0*/  UISETP.GE.U32.AND UP0, UPT, UR40, 0x3, UPT ;  /* 0x000000032800788c */ /* 0x000fe2000bf06070 */
[----:B------:R-:W-:Y:S01]  /*9000*/  BSSY B1, `(.L_x_307) ;  /* 0x0000070000017945 */ /* 0x000fe20003800000 */
[----:B------:R-:W-:Y:S01]  /*9010*/  ISETP.GT.U32.AND P1, PT, R4, 0x2, PT ;  /* 0x000000020400780c */ /* 0x000fe20003f24070 */
[----:B------:R-:W-:Y:S01]  /*9020*/  IMAD.MOV.U32 R19, RZ, RZ, -0x1 ;  /* 0xffffffffff137424 */ /* 0x000fe200078e00ff */
[----:B------:R-:W-:Y:S01]  /*9030*/  PRMT R10, RZ, 0x7610, R10 ;  /* 0x00007610ff0a7816 */ /* 0x000fe2000000000a */
[----:B------:R-:W-:Y:S01]  /*9040*/  IMAD.MOV.U32 R22, RZ, RZ, -0x1 ;  /* 0xffffffffff167424 */ /* 0x000fe200078e00ff */
[----:B------:R-:W-:-:S02]  /*9050*/  ISETP.LT.U32.AND P1, PT, R9, 0x3, P1 ;  /* 0x000000030900780c */ /* 0x000fc40000f21070 */
[----:B------:R-:W-:Y:S01]  /*9060*/  PLOP3.LUT P3, PT, PT, PT, UP0, 0x80, 0x0 ;  /* 0x000000000000781c */ /* 0x000fe20003f6f008 */
[----:B------:R-:W0:Y:S01]  /*9070*/  @P4 S2R R7, SR_CgaCtaId ;  /* 0x0000000000074919 */ /* 0x000e220000008800 */
[----:B------:R-:W-:-:S04]  /*9080*/  @P4 MOV R2, 0x400 ;  /* 0x0000040000024802 */ /* 0x000fc80000000f00 */
[----:B0-----:R-:W-:Y:S01]  /*9090*/  @P4 LEA R5, R7, R2, 0x18 ;  /* 0x0000000207054211 */ /* 0x001fe200078ec0ff */
[----:B------:R-:W-:-:S03]  /*90a0*/  IMAD.WIDE.U32 R2, R4, -0x55555555, RZ ;  /* 0xaaaaaaab04027825 */ /* 0x000fc600078e00ff */
[----:B------:R0:W-:Y:S01]  /*90b0*/  @P4 SYNCS.ARRIVE.TRANS64.A1T0 RZ, [R5+URZ+0x68], RZ ;  /* 0x000068ff05ff49a7 */ /* 0x0001e2000810003f */
[----:B------:R-:W-:Y:S01]  /*90c0*/  IMAD.MOV.U32 R2, RZ, RZ, -0x1 ;  /* 0xffffffffff027424 */ /* 0x000fe200078e00ff */
[----:B0-----:R-:W-:Y:S02]  /*90d0*/  SHF.R.U32.HI R5, RZ, 0x1, R3 ;  /* 0x00000001ff057819 */ /* 0x001fe40000011603 */
[----:B------:R-:W-:-:S03]  /*90e0*/  SEL R3, RZ, 0x1, !P1 ;  /* 0x00000001ff037807 */ /* 0x000fc60004800000 */
[----:B------:R-:W-:Y:S01]  /*90f0*/  IMAD R9, R5, -0x3, R4 ;  /* 0xfffffffd05097824 */ /* 0x000fe200078e0204 */
[----:B------:R-:W-:Y:S02]  /*9100*/  LOP3.LUT R0, R0, R3, RZ, 0x3c, !PT ;  /* 0x0000000300007212 */ /* 0x000fe400078e3cff */
[----:B------:R-:W-:Y:S02]  /*9110*/  PRMT R3, RZ, 0x7610, R3 ;  /* 0x00007610ff037816 */ /* 0x000fe40000000003 */
[----:B------:R-:W-:Y:S02]  /*9120*/  @P3 LOP3.LUT R0, R0, 0x1, R5, 0x78, !PT ;  /* 0x0000000100003812 */ /* 0x000fe400078e7805 */
[----:B--2---:R-:W-:-:S04]  /*9130*/  IADD3 R18, P4, R18, R20, RZ ;  /* 0x0000001412127210 */ /* 0x004fc80007f9e0ff */
[----:B------:R-:W-:Y:S01]  /*9140*/  ISETP.GE.U32.AND P1, PT, R18, UR4, PT ;  /* 0x0000000412007c0c */ /* 0x000fe2000bf26070 */
[----:B------:R-:W-:-:S05]  /*9150*/  IMAD.X R17, R17, 0x1, R23, P4 ;  /* 0x0000000111117824 */ /* 0x000fca00020e0617 */
[----:B------:R-:W-:-:S13]  /*9160*/  ISETP.GE.U32.AND.EX P1, PT, R17, UR5, PT, P1 ;  /* 0x0000000511007c0c */ /* 0x000fda000bf26110 */
[----:B------:R-:W-:Y:S05]  /*9170*/  @P1 BRA `(.L_x_308) ;  /* 0x0000000400601947 */ /* 0x000fea0003800000 */
[----:B------:R-:W0:Y:S01]  /*9180*/  S2R R12, SR_CTAID.X ;  /* 0x00000000000c7919 */ /* 0x000e220000002500 */
[----:B------:R-:W-:Y:S01]  /*9190*/  ULDC.64 UR4, c[0x0][0x628] ;  /* 0x00018a0000047ab9 */ /* 0x000fe20000000a00 */
[----:B------:R-:W-:Y:S01]  /*91a0*/  ULDC UR7, c[0x0][0x630] ;  /* 0x00018c0000077ab9 */ /* 0x000fe20000000800 */
[----:B------:R-:W-:Y:S01]  /*91b0*/  ISETP.NE.U32.AND P1, PT, RZ, UR4, PT ;  /* 0x00000004ff007c0c */ /* 0x000fe2000bf25070 */
[----:B------:R-:W1:Y:S01]  /*91c0*/  S2R R13, SR_CTAID.Y ;  /* 0x00000000000d7919 */ /* 0x000e620000002600 */
[----:B------:R-:W-:Y:S01]  /*91d0*/  ULDC UR8, c[0x0][0x150] ;  /* 0x0000540000087ab9 */ /* 0x000fe20000000800 */
[----:B------:R-:W-:Y:S01]  /*91e0*/  IMAD.MOV.U32 R2, RZ, RZ, R18 ;  /* 0x000000ffff027224 */ /* 0x000fe200078e0012 */
[----:B------:R-:W-:Y:S01]  /*91f0*/  ISETP.NE.AND.EX P1, PT, RZ, UR5, PT, P1 ;  /* 0x00000005ff007c0c */ /* 0x000fe2000bf25310 */
[----:B------:R-:W-:Y:S01]  /*9200*/  IMAD.MOV.U32 R3, RZ, RZ, R17 ;  /* 0x000000ffff037224 */ /* 0x000fe200078e0011 */
[----:B0-----:R-:W-:-:S11]  /*9210*/  I2FP.F32.U32 R14, R12 ;  /* 0x0000000c000e7245 */ /* 0x001fd60000201000 */
[----:B------:R-:W-:Y:S05]  /*9220*/  @!P1 BRA `(.L_x_309) ;  /* 0x0000000000289947 */ /* 0x000fea0003800000 */
[----:B------:R-:W-:Y:S02]  /*9230*/  ULDC UR6, c[0x0][0x634] ;  /* 0x00018d0000067ab9 */ /* 0x000fe40000000800 */
[----:B------:R-:W-:-:S05]  /*9240*/  IADD3 R3, P1, R18, UR6, RZ ;  /* 0x0000000612037c10 */ /* 0x000fca000ff3e0ff */
[----:B------:R-:W-:-:S04]  /*9250*/  IMAD.X R11, RZ, RZ, R17, P1 ;  /* 0x000000ffff0b7224 */ /* 0x000fc800008e0611 */
[----:B------:R-:W-:-:S04]  /*9260*/  IMAD.WIDE.U32 R4, R11, UR4, RZ ;  /* 0x000000040b047c25 */ /* 0x000fc8000f8e00ff */
[----:B------:R-:W-:-:S04]  /*9270*/  IMAD.WIDE.U32 R4, P1, R3, UR5, R4 ;  /* 0x0000000503047c25 */ /* 0x000fc8000f820004 */
[----:B------:R-:W-:-:S04]  /*9280*/  IMAD.WIDE.U32 R2, R3, UR4, RZ ;  /* 0x0000000403027c25 */ /* 0x000fc8000f8e00ff */
[----:B------:R-:W-:Y:S01]  /*9290*/  IMAD.MOV.U32 R2, RZ, RZ, R5 ;  /* 0x000000ffff027224 */ /* 0x000fe200078e0005 */
[----:B------:R-:W-:Y:S01]  /*92a0*/  IADD3 RZ, P3, R3, R4, RZ ;  /* 0x0000000403ff7210 */ /* 0x000fe20007f7e0ff */
[----:B------:R-:W-:-:S04]  /*92b0*/  IMAD.X R3, RZ, RZ, RZ, P1 ;  /* 0x000000ffff037224 */ /* 0x000fc800008e06ff */
[----:B------:R-:W-:-:S08]  /*92c0*/  IMAD.WIDE.U32.X R2, R11, UR5, R2, P3 ;  /* 0x000000050b027c25 */ /* 0x000fd000098e0402 */
.L_x_309:
[----:B------:R-:W0:Y:S01]  /*92d0*/  LDC R21, c[0x0][0x65c] ;  /* 0x00019700ff157b82 */ /* 0x000e220000000800 */
[--C-:B------:R-:W-:Y:S01]  /*92e0*/  SHF.R.U64 R11, R2, UR7, R3.reuse ;  /* 0x00000007020b7c19 */ /* 0x100fe20008001203 */
[----:B------:R-:W-:Y:S01]  /*92f0*/  FMUL R14, R14, UR8 ;  /* 0x000000080e0e7c20 */ /* 0x000fe20008400000 */
[----:B------:R-:W-:Y:S01]  /*9300*/  SHF.R.U32.HI R2, RZ, UR7, R3 ;  /* 0x00000007ff027c19 */ /* 0x000fe20008011603 */
[----:B------:R-:W-:Y:S01]  /*9310*/  ULDC UR6, c[0x0][0x154] ;  /* 0x0000550000067ab9 */ /* 0x000fe20000000800 */
[----:B------:R-:W-:Y:S01]  /*9320*/  IADD3 R15, P1, RZ, -R11, RZ ;  /* 0x8000000bff0f7210 */ /* 0x000fe20007f3e0ff */
[----:B------:R-:W-:Y:S01]  /*9330*/  ULDC.64 UR4, c[0x0][0x620] ;  /* 0x0001880000047ab9 */ /* 0x000fe20000000a00 */
[----:B-1----:R-:W-:Y:S01]  /*9340*/  I2FP.F32.U32 R3, R13 ;  /* 0x0000000d00037245 */ /* 0x002fe20000201000 */
[----:B------:R-:W1:Y:S01]  /*9350*/  LDC R19, c[0x0][0x144] ;  /* 0x00005100ff137b82 */ /* 0x000e620000000800 */
[----:B------:R-:W2:Y:S01]  /*9360*/  F2I.U32.TRUNC.NTZ R14, R14 ;  /* 0x0000000e000e7305 */ /* 0x000ea2000020f000 */
[----:B------:R-:W-:-:S02]  /*9370*/  IMAD.X R2, RZ, RZ, ~R2, P1 ;  /* 0x000000ffff027224 */ /* 0x000fc400008e0e02 */
[----:B------:R-:W-:Y:S01]  /*9380*/  FMUL R4, R3, UR6 ;  /* 0x0000000603047c20 */ /* 0x000fe20008400000 */
[----:B------:R-:W-:Y:S01]  /*9390*/  IMAD.MOV.U32 R3, RZ, RZ, R17 ;  /* 0x000000ffff037224 */ /* 0x000fe200078e0011 */
[----:B------:R-:W-:Y:S01]  /*93a0*/  ULDC.64 UR6, c[0x0][0x640] ;  /* 0x0001900000067ab9 */ /* 0x000fe20000000a00 */
[----:B------:R-:W-:Y:S01]  /*93b0*/  IMAD R2, R2, UR4, RZ ;  /* 0x0000000402027c24 */ /* 0x000fe2000f8e02ff */
[----:B------:R-:W3:Y:S01]  /*93c0*/  LDC R20, c[0x0][0x148] ;  /* 0x00005200ff147b82 */ /* 0x000ee20000000800 */
[----:B------:R-:W-:Y:S01]  /*93d0*/  ISETP.NE.U32.AND P1, PT, RZ, UR6, PT ;  /* 0x00000006ff007c0c */ /* 0x000fe2000bf25070 */
[----:B------:R-:W4:Y:S01]  /*93e0*/  F2I.U32.TRUNC.NTZ R4, R4 ;  /* 0x0000000400047305 */ /* 0x000f22000020f000 */
[----:B------:R-:W-:Y:S02]  /*93f0*/  IMAD R5, R15, UR5, R2 ;  /* 0x000000050f057c24 */ /* 0x000fe4000f8e0202 */
[----:B------:R-:W-:Y:S01]  /*9400*/  IMAD.MOV.U32 R2, RZ, RZ, R18 ;  /* 0x000000ffff027224 */ /* 0x000fe200078e0012 */
[----:B------:R-:W-:-:S02]  /*9410*/  ISETP.NE.AND.EX P1, PT, RZ, UR7, PT, P1 ;  /* 0x00000007ff007c0c */ /* 0x000fc4000bf25310 */
[----:B0-----:R-:W-:Y:S01]  /*9420*/  ISETP.NE.AND P4, PT, R21, 0x1, PT ;  /* 0x000000011500780c */ /* 0x001fe20003f85270 */
[----:B------:R-:W-:Y:S01]  /*9430*/  IMAD.WIDE.U32 R2, R15, UR4, R2 ;  /* 0x000000040f027c25 */ /* 0x000fe2000f8e0002 */
[----:B------:R-:W-:-:S03]  /*9440*/  ULDC UR4, c[0x0][0x618] ;  /* 0x0001860000047ab9 */ /* 0x000fc60000000800 */
[----:B--2---:R-:W-:Y:S02]  /*9450*/  IMAD.MOV R14, RZ, RZ, -R14 ;  /* 0x000000ffff0e7224 */ /* 0x004fe400078e0a0e */
[----:B------:R-:W-:Y:S02]  /*9460*/  IMAD.IADD R3, R3, 0x1, R5 ;  /* 0x0000000103037824 */ /* 0x000fe400078e0205 */
[----:B-1----:R-:W-:-:S03]  /*9470*/  IMAD R12, R19, R14, R12 ;  /* 0x0000000e130c7224 */ /* 0x002fc600078e020c */
[--C-:B------:R-:W-:Y:S01]  /*9480*/  SHF.R.U64 R14, R2, UR4, R3.reuse ;  /* 0x00000004020e7c19 */ /* 0x100fe20008001203 */
[----:B----4-:R-:W-:Y:S01]  /*9490*/  IMAD.MOV R2, RZ, RZ, -R4 ;  /* 0x000000ffff027224 */ /* 0x010fe200078e0a04 */
[----:B------:R-:W-:Y:S01]  /*94a0*/  SHF.R.U32.HI R3, RZ, UR4, R3 ;  /* 0x00000004ff037c19 */ /* 0x000fe20008011603 */
[----:B------:R-:W-:Y:S02]  /*94b0*/  ULDC UR4, c[0x0][0x608] ;  /* 0x0001820000047ab9 */ /* 0x000fe40000000800 */
[----:B---3--:R-:W-:Y:S01]  /*94c0*/  @P4 IMAD R12, R20, R2, R13 ;  /* 0x00000002140c4224 */ /* 0x008fe200078e020d */
[--C-:B------:R-:W-:Y:S02]  /*94d0*/  SHF.R.U64 R19, R14, UR4, R3.reuse ;  /* 0x000000040e137c19 */ /* 0x100fe40008001203 */
[----:B------:R-:W-:Y:S01]  /*94e0*/  SHF.R.U32.HI R2, RZ, UR4, R3 ;  /* 0x00000004ff027c19 */ /* 0x000fe20008011603 */
[----:B------:R-:W-:-:S03]  /*94f0*/  ULDC UR4, c[0x0][0x658] ;  /* 0x0001960000047ab9 */ /* 0x000fc60000000800 */
[--C-:B------:R-:W-:Y:S02]  /*9500*/  SHF.R.U64 R13, R19, UR4, R2.reuse ;  /* 0x00000004130d7c19 */ /* 0x100fe40008001202 */
[----:B------:R-:W-:-:S03]  /*9510*/  SHF.R.U32.HI R2, RZ, UR4, R2 ;  /* 0x00000004ff027c19 */ /* 0x000fc60008011602 */
[----:B------:R-:W-:Y:S02]  /*9520*/  IMAD.MOV.U32 R4, RZ, RZ, R13 ;  /* 0x000000ffff047224 */ /* 0x000fe400078e000d */
[----:B------:R-:W-:Y:S01]  /*9530*/  IMAD.MOV.U32 R3, RZ, RZ, R2 ;  /* 0x000000ffff037224 */ /* 0x000fe200078e0002 */
[----:B------:R-:W-:Y:S06]  /*9540*/  @!P1 BRA `(.L_x_310) ;  /* 0x00000000002c9947 */ /* 0x000fec0003800000 */
        /* <DEDUP_REMOVED lines=9> */
[----:B------:R-:W-:-:S04]  /*95e0*/  IMAD.WIDE.U32.X R2, R15, UR7, R2, P3 ;  /* 0x000000070f027c25 */ /* 0x000fc800098e0402 */
[----:B------:R-:W-:-:S07]  /*95f0*/  IMAD.MOV.U32 R4, RZ, RZ, R2 ;  /* 0x000000ffff047224 */ /* 0x000fce00078e0002 */
.L_x_310:
[----:B------:R-:W-:Y:S01]  /*9600*/  ULDC UR4, c[0x0][0x648] ;  /* 0x0001920000047ab9 */ /* 0x000fe20000000800 */
[----:B------:R-:W-:Y:S01]  /*9610*/  LOP3.LUT R2, R19, UR15, RZ, 0xc0, !PT ;  /* 0x0000000f13027c12 */ /* 0x000fe2000f8ec0ff */
[----:B------:R-:W-:Y:S01]  /*9620*/  ULDC UR5, c[0x0][0x610] ;  /* 0x0001840000057ab9 */ /* 0x000fe20000000800 */
[----:B------:R-:W-:Y:S01]  /*9630*/  SHF.R.U64 R3, R4, UR4, R3 ;  /* 0x0000000404037c19 */ /* 0x000fe20008001203 */
[----:B------:R-:W-:Y:S01]  /*9640*/  ULDC UR4, c[0x0][0x638] ;  /* 0x00018e0000047ab9 */ /* 0x000fe20000000800 */
[----:B------:R-:W-:-:S03]  /*9650*/  LOP3.LUT R14, R14, UR14, RZ, 0xc0, !PT ;  /* 0x0000000e0e0e7c12 */ /* 0x000fc6000f8ec0ff */
[----:B------:R-:W-:Y:S02]  /*9660*/  IMAD.MOV R4, RZ, RZ, -R3 ;  /* 0x000000ffff047224 */ /* 0x000fe400078e0a03 */
[----:B------:R-:W-:Y:S02]  /*9670*/  IMAD R3, R3, UR16, R2 ;  /* 0x0000001003037c24 */ /* 0x000fe4000f8e0202 */
[----:B------:R-:W-:Y:S01]  /*9680*/  IMAD R13, R4, UR4, R13 ;  /* 0x00000004040d7c24 */ /* 0x000fe2000f8e020d */
[----:B------:R-:W-:Y:S01]  /*9690*/  ULDC UR4, c[0x0][0x600] ;  /* 0x0001800000047ab9 */ /* 0x000fe20000000800 */
[----:B------:R-:W-:Y:S02]  /*96a0*/  IMAD R12, R3, UR5, R12 ;  /* 0x00000005030c7c24 */ /* 0x000fe4000f8e020c */
[----:B------:R-:W-:Y:S02]  /*96b0*/  IMAD R13, R13, UR4, R14 ;  /* 0x000000040d0d7c24 */ /* 0x000fe4000f8e020e */
[----:B------:R-:W-:-:S02]  /*96c0*/  IMAD.MOV.U32 R3, RZ, RZ, 0x1 ;  /* 0x00000001ff037424 */ /* 0x000fc400078e00ff */
[----:B------:R-:W-:Y:S01]  /*96d0*/  IMAD.MOV.U32 R2, RZ, RZ, R11 ;  /* 0x000000ffff027224 */ /* 0x000fe200078e000b */
[----:B------:R-:W-:Y:S02]  /*96e0*/  SEL R22, R13, R12, !P4 ;  /* 0x0000000c0d167207 */ /* 0x000fe40006000000 */
[----:B------:R-:W-:-:S07]  /*96f0*/  SEL R19, R12, R13, !P4 ;  /* 0x0000000d0c137207 */ /* 0x000fce0006000000 */
.L_x_308:
[----:B------:R-:W-:Y:S05]  /*9700*/  BSYNC B1 ;  /* 0x0000000000017941 */ /* 0x000fea0003800000 */
.L_x_307:
[----:B------:R-:W-:-:S13]  /*9710*/  LOP3.LUT P1, RZ, R3, 0xff, RZ, 0xc0, !PT ;  /* 0x000000ff03ff7812 */ /* 0x000fda000782c0ff */
[----:B------:R-:W-:Y:S05]  /*9720*/  @P1 BRA `(.L_x_311) ;  /* 0xfffffff4001c1947 */ /* 0x000fea000383ffff */
[----:B------:R-:W-:Y:S05]  /*9730*/  BSYNC B0 ;  /* 0x0000000000007941 */ /* 0x000fea0003800000 */
.L_x_299:
[----:B------:R-:W-:-:S03]  /*9740*/  UMOV UR4, 0xffffffff ;  /* 0xffffffff00047882 */ /* 0x000fc60000000000 */
[----:B------:R-:W-:Y:S05]  /*9750*/  BRA.DIV UR4, `(.L_x_312) ;  /* 0x00000006041c7947 */ /* 0x000fea000b800000 */
[----:B------:R-:W-:-:S13]  /*9760*/  ELECT P6, URZ, PT ;  /* 0x00000000003f782f */ /* 0x000fda00038c0000 */
.L_x_327:
[----:B------:R-:W-:Y:S04]  /*9770*/  BSSY B0, `(.L_x_313) ;  /* 0x0000022000007945 */ /* 0x000fe80003800000 */
[----:B------:R-:W-:Y:S05]  /*9780*/  @!P6 BRA `(.L_x_314) ;  /* 0x000000000080e947 */ /* 0x000fea0003800000 */
[----:B------:R-:W-:-:S04]  /*9790*/  LOP3.LUT R16, R16, 0x2, RZ, 0xfc, !PT ;  /* 0x0000000210107812 */ /* 0x000fc800078efcff */
[----:B------:R-:W-:-:S13]  /*97a0*/  ISETP.NE.AND P0, PT, R16, 0x3, PT ;  /* 0x000000031000780c */ /* 0x000fda0003f05270 */
[----:B------:R-:W-:Y:S05]  /*97b0*/  @!P0 BRA `(.L_x_315) ;  /* 0x0000000000048947 */ /* 0x000fea0003800000 */
[----:B------:R-:W-:Y:S01]  /*97c0*/  BPT.TRAP 0x1 ;  /* 0x000000040000795c */ /* 0x000fe20000300000 */
.L_x_315:
[----:B------:R-:W0:Y:S01]  /*97d0*/  S2R R3, SR_CgaCtaId ;  /* 0x0000000000037919 */ /* 0x000e220000008800 */
[----:B------:R-:W-:Y:S02]  /*97e0*/  MOV R2, 0x400 ;  /* 0x0000040000027802 */ /* 0x000fe40000000f00 */
[----:B------:R-:W-:Y:S02]  /*97f0*/  SHF.L.U32 R4, R0, 0x1f, RZ ;  /* 0x0000001f00047819 */ /* 0x000fe400000006ff */
[----:B0-----:R-:W-:-:S05]  /*9800*/  LEA R2, R3, R2, 0x18 ;  /* 0x0000000203027211 */ /* 0x001fca00078ec0ff */
[----:B------:R-:W-:-:S04]  /*9810*/  VIADD R2, R2, 0x18 ;  /* 0x0000001802027836 */ /* 0x000fc80000000000 */
[C---:B------:R-:W-:Y:S02]  /*9820*/  IMAD R7, R9.reuse, 0x8, R2 ;  /* 0x0000000809077824 */ /* 0x040fe400078e0202 */
[----:B------:R-:W-:Y:S02]  /*9830*/  VIADD R9, R9, 0x1 ;  /* 0x0000000109097836 */ /* 0x000fe40000000000 */
[----:B------:R-:W0:Y:S03]  /*9840*/  SYNCS.PHASECHK.TRANS64.TRYWAIT P0, [R7+URZ], R4 ;  /* 0x00000004070075a7 */ /* 0x000e26000800017f */
[----:B------:R-:W-:-:S04]  /*9850*/  ISETP.NE.AND P1, PT, R9, 0x3, PT ;  /* 0x000000030900780c */ /* 0x000fc80003f25270 */
[----:B------:R-:W-:Y:S02]  /*9860*/  SEL R3, RZ, 0x1, P1 ;  /* 0x00000001ff037807 */ /* 0x000fe40000800000 */
[----:B------:R-:W-:Y:S02]  /*9870*/  SEL R9, R9, RZ, P1 ;  /* 0x000000ff09097207 */ /* 0x000fe40000800000 */
[----:B------:R-:W-:-:S03]  /*9880*/  LOP3.LUT R11, R0, R3, RZ, 0x3c, !PT ;  /* 0x00000003000b7212 */ /* 0x000fc600078e3cff */
[----:B------:R-:W-:Y:S01]  /*9890*/  IMAD R6, R9, 0x8, R2 ;  /* 0x0000000809067824 */ /* 0x000fe200078e0202 */
[----:B------:R-:W-:Y:S01]  /*98a0*/  SHF.L.U32 R5, R11, 0x1f, RZ ;  /* 0x0000001f0b057819 */ /* 0x000fe200000006ff */
[----:B0-----:R-:W-:Y:S06]  /*98b0*/  @!P0 BRA `(.L_x_316) ;  /* 0x0000000000e48947 */ /* 0x001fec0003800000 */
.L_x_328:
[----:B------:R-:W1:Y:S01]  /*98c0*/  SYNCS.PHASECHK.TRANS64.TRYWAIT P0, [R6+URZ], R5 ;  /* 0x00000005060075a7 */ /* 0x000e62000800017f */
[----:B------:R-:W-:-:S05]  /*98d0*/  VIADD R0, R9, 0x1 ;  /* 0x0000000109007836 */ /* 0x000fca0000000000 */
[----:B------:R-:W-:-:S04]  /*98e0*/  ISETP.NE.AND P1, PT, R0, 0x3, PT ;  /* 0x000000030000780c */ /* 0x000fc80003f25270 */
[----:B0-----:R-:W-:Y:S02]  /*98f0*/  SEL R4, RZ, 0x1, P1 ;  /* 0x00000001ff047807 */ /* 0x001fe40000800000 */
[----:B------:R-:W-:Y:S02]  /*9900*/  SEL R3, R0, RZ, P1 ;  /* 0x000000ff00037207 */ /* 0x000fe40000800000 */
[----:B------:R-:W-:Y:S01]  /*9910*/  LOP3.LUT R0, R11, R4, RZ, 0x3c, !PT ;  /* 0x000000040b007212 */ /* 0x000fe200078e3cff */
[----:B-1----:R-:W-:Y:S06]  /*9920*/  @!P0 BRA `(.L_x_317) ;  /* 0x0000000000dc8947 */ /* 0x002fec0003800000 */
.L_x_329:
[----:B------:R-:W-:Y:S01]  /*9930*/  IMAD R3, R3, 0x8, R2 ;  /* 0x0000000803037824 */ /* 0x000fe200078e0202 */
[----:B------:R-:W-:-:S07]  /*9940*/  SHF.L.U32 R0, R0, 0x1f, RZ ;  /* 0x0000001f00007819 */ /* 0x000fce00000006ff */
.L_x_318:
[----:B-1----:R1:W2:Y:S02]  /*9950*/  SYNCS.PHASECHK.TRANS64.TRYWAIT P0, [R3+URZ], R0 ;  /* 0x00000000030075a7 */ /* 0x0022a4000800017f */
[----:B--2---:R-:W-:Y:S05]  /*9960*/  @!P0 NANOSLEEP.SYNCS 0x989680 ;  /* 0x009896800000895d */ /* 0x004fea0003900000 */
[----:B------:R-:W2:Y:S02]  /*9970*/  @!P0 SYNCS.PHASECHK.TRANS64 P0, [R3+URZ], R0 ;  /* 0x00000000030085a7 */ /* 0x000ea4000800007f */
[----:B--2---:R-:W-:Y:S05]  /*9980*/  @!P0 BRA `(.L_x_318) ;  /* 0xfffffffc00f08947 */ /* 0x004fea000383ffff */
.L_x_314:
[----:B------:R-:W-:Y:S05]  /*9990*/  BSYNC B0 ;  /* 0x0000000000007941 */ /* 0x000fea0003800000 */
.L_x_313:
[----:B------:R-:W-:Y:S05]  /*99a0*/  EXIT ;  /* 0x000000000000794d */ /* 0x000fea0003800000 */
.L_x_19:
[----:B-1----:R1:W2:Y:S02]  /*99b0*/  SYNCS.PHASECHK.TRANS64.TRYWAIT P0, [R159+URZ], R0 ;  /* 0x000000009f0075a7 */ /* 0x0022a4000800017f */
[----:B--2---:R-:W-:Y:S05]  /*99c0*/  @!P0 NANOSLEEP.SYNCS 0x989680 ;  /* 0x009896800000895d */ /* 0x004fea0003900000 */
[----:B------:R-:W2:Y:S02]  /*99d0*/  @!P0 SYNCS.PHASECHK.TRANS64 P0, [R159+URZ], R0 ;  /* 0x000000009f0085a7 */ /* 0x000ea4000800007f */
[----:B--2---:R-:W-:Y:S05]  /*99e0*/  @!P0 BRA `(.L_x_19) ;  /* 0xfffffffc00f08947 */ /* 0x004fea000383ffff */
[----:B------:R-:W-:Y:S05]  /*99f0*/  BRA `(.L_x_319) ;  /* 0xffffff7c00107947 */ /* 0x000fea000383ffff */
.L_x_24:
[----:B--2---:R2:W3:Y:S02]  /*9a00*/  SYNCS.PHASECHK.TRANS64.TRYWAIT P1, [R3+URZ], R0 ;  /* 0x00000000030075a7 */ /* 0x0044e4000802017f */
[----:B---3--:R-:W-:Y:S05]  /*9a10*/  @!P1 NANOSLEEP.SYNCS 0x989680 ;  /* 0x009896800000995d */ /* 0x008fea0003900000 */
[----:B------:R-:W3:Y:S02]  /*9a20*/  @!P1 SYNCS.PHASECHK.TRANS64 P1, [R3+URZ], R0 ;  /* 0x00000000030095a7 */ /* 0x000ee4000802007f */
[----:B---3--:R-:W-:Y:S05]  /*9a30*/  @!P1 BRA `(.L_x_24) ;  /* 0xfffffffc00f09947 */ /* 0x008fea000383ffff */
[----:B------:R-:W-:Y:S05]  /*9a40*/  BRA `(.L_x_23) ;  /* 0xffffff7c00807947 */ /* 0x000fea000383ffff */
.L_x_29:
[----:B--2---:R-:W-:-:S04]  /*9a50*/  IMAD.U32 R5, RZ, RZ, UR4 ;  /* 0x00000004ff057e24 */ /* 0x004fc8000f8e00ff */
[----:B------:R2:W3:Y:S03]  /*9a60*/  SYNCS.PHASECHK.TRANS64.TRYWAIT P1, [R5+URZ], R4 ;  /* 0x00000004050075a7 */ /* 0x0004e6000802017f */
[----:B---3--:R-:W-:Y:S05]  /*9a70*/  @!P1 NANOSLEEP.SYNCS 0x989680 ;  /* 0x009896800000995d */ /* 0x008fea0003900000 */
[----:B------:R-:W3:Y:S02]  /*9a80*/  @!P1 SYNCS.PHASECHK.TRANS64 P1, [R5+URZ], R4 ;  /* 0x00000004050095a7 */ /* 0x000ee4000802007f */
[----:B---3--:R-:W-:Y:S05]  /*9a90*/  @!P1 BRA `(.L_x_29) ;  /* 0xfffffffc00ec9947 */ /* 0x008fea000383ffff */
[----:B------:R-:W-:Y:S05]  /*9aa0*/  BRA `(.L_x_28) ;  /* 0xffffff8000107947 */ /* 0x000fea000383ffff */
.L_x_35:
[----:B-1----:R1:W2:Y:S02]  /*9ab0*/  SYNCS.PHASECHK.TRANS64.TRYWAIT P0, [R159+URZ+0x10], R0 ;  /* 0x000010009f0075a7 */ /* 0x0022a4000800017f */
[----:B--2---:R-:W-:Y:S05]  /*9ac0*/  @!P0 NANOSLEEP.SYNCS 0x989680 ;  /* 0x009896800000895d */ /* 0x004fea0003900000 */
[----:B------:R-:W2:Y:S02]  /*9ad0*/  @!P0 SYNCS.PHASECHK.TRANS64 P0, [R159+URZ+0x10], R0 ;  /* 0x000010009f0085a7 */ /* 0x000ea4000800007f */
[----:B--2---:R-:W-:Y:S05]  /*9ae0*/  @!P0 BRA `(.L_x_35) ;  /* 0xfffffffc00f08947 */ /* 0x004fea000383ffff */
[----:B------:R-:W-:Y:S05]  /*9af0*/  BRA `(.L_x_320) ;  /* 0xffffff84001c7947 */ /* 0x000fea000383ffff */
.L_x_300:
[----:B------:R-:W-:Y:S01]  /*9b00*/  BSSY B1, `(.L_x_321) ;  /* 0x0000006000017945 */ /* 0x000fe20003800000 */
[----:B------:R-:W-:-:S07]  /*9b10*/  IMAD.MOV.U32 R15, RZ, RZ, -0x1 ;  /* 0xffffffffff0f7424 */ /* 0x000fce00078e00ff */
[----:B-----5:R-:W-:Y:S05]  /*9b20*/  WARPSYNC.COLLECTIVE R15, `(.L_x_322) ;  /* 0x000000000f0c7348 */ /* 0x020fea0003c00000 */
[----:B------:R-:W-:Y:S02]  /*9b30*/  ELECT P6, UR62, PT ;  /* 0x00000000003e782f */ /* 0x000fe400038c0000 */
[----:B------:R-:W-:Y:S01]  /*9b40*/  MOV R14, UR62 ;  /* 0x0000003e000e7c02 */ /* 0x000fe20008000f00 */
[----:B-----5:R-:W-:Y:S10]  /*9b50*/  ENDCOLLECTIVE ;  /* 0x000000000000791b */ /* 0x020ff40003800000 */
.L_x_322:
[----:B------:R-:W-:Y:S05]  /*9b60*/  BSYNC B1 ;  /* 0x0000000000017941 */ /* 0x000fea0003800000 */
.L_x_321:
[----:B------:R-:W-:Y:S05]  /*9b70*/  BRA `(.L_x_323) ;  /* 0xfffffff000147947 */ /* 0x000fea000383ffff */
.L_x_303:
[----:B0-----:R0:W1:Y:S02]  /*9b80*/  SYNCS.PHASECHK.TRANS64.TRYWAIT P1, [R13+URZ+0x18], R4 ;  /* 0x000018040d0075a7 */ /* 0x001064000802017f */
[----:B-1----:R-:W-:Y:S05]  /*9b90*/  @!P1 NANOSLEEP.SYNCS 0x989680 ;  /* 0x009896800000995d */ /* 0x002fea0003900000 */
[----:B------:R-:W1:Y:S02]  /*9ba0*/  @!P1 SYNCS.PHASECHK.TRANS64 P1, [R13+URZ+0x18], R4 ;  /* 0x000018040d0095a7 */ /* 0x000e64000802007f */
[----:B-1----:R-:W-:Y:S05]  /*9bb0*/  @!P1 BRA `(.L_x_303) ;  /* 0xfffffffc00f09947 */ /* 0x002fea000383ffff */
[----:B------:R-:W-:Y:S05]  /*9bc0*/  BRA `(.L_x_324) ;  /* 0xfffffff000507947 */ /* 0x000fea000383ffff */
.L_x_312:
[----:B------:R-:W-:Y:S01]  /*9bd0*/  BSSY B0, `(.L_x_325) ;  /* 0x0000006000007945 */ /* 0x000fe20003800000 */
[----:B------:R-:W-:-:S07]  /*9be0*/  IMAD.MOV.U32 R15, RZ, RZ, -0x1 ;  /* 0xffffffffff0f7424 */ /* 0x000fce00078e00ff */
[----:B-----5:R-:W-:Y:S05]  /*9bf0*/  WARPSYNC.COLLECTIVE R15, `(.L_x_326) ;  /* 0x000000000f0c7348 */ /* 0x020fea0003c00000 */
[----:B------:R-:W-:Y:S02]  /*9c00*/  ELECT P6, UR62, PT ;  /* 0x00000000003e782f */ /* 0x000fe400038c0000 */
[----:B------:R-:W-:Y:S01]  /*9c10*/  MOV R14, UR62 ;  /* 0x0000003e000e7c02 */ /* 0x000fe20008000f00 */
[----:B-----5:R-:W-:Y:S10]  /*9c20*/  ENDCOLLECTIVE ;  /* 0x000000000000791b */ /* 0x020ff40003800000 */
.L_x_326:
[----:B------:R-:W-:Y:S05]  /*9c30*/  BSYNC B0 ;  /* 0x0000000000007941 */ /* 0x000fea0003800000 */
.L_x_325:
[----:B------:R-:W-:Y:S05]  /*9c40*/  BRA `(.L_x_327) ;  /* 0xfffffff800c87947 */ /* 0x000fea000383ffff */
.L_x_316:
[----:B0-----:R0:W1:Y:S02]  /*9c50*/  SYNCS.PHASECHK.TRANS64.TRYWAIT P0, [R7+URZ], R4 ;  /* 0x00000004070075a7 */ /* 0x001064000800017f */
[----:B-1----:R-:W-:Y:S05]  /*9c60*/  @!P0 NANOSLEEP.SYNCS 0x989680 ;  /* 0x009896800000895d */ /* 0x002fea0003900000 */
[----:B------:R-:W1:Y:S02]  /*9c70*/  @!P0 SYNCS.PHASECHK.TRANS64 P0, [R7+URZ], R4 ;  /* 0x00000004070085a7 */ /* 0x000e64000800007f */
[----:B-1----:R-:W-:Y:S05]  /*9c80*/  @!P0 BRA `(.L_x_316) ;  /* 0xfffffffc00f08947 */ /* 0x002fea000383ffff */
[----:B------:R-:W-:Y:S05]  /*9c90*/  BRA `(.L_x_328) ;  /* 0xfffffffc00087947 */ /* 0x000fea000383ffff */
.L_x_317:
[----:B0-----:R0:W1:Y:S02]  /*9ca0*/  SYNCS.PHASECHK.TRANS64.TRYWAIT P0, [R6+URZ], R5 ;  /* 0x00000005060075a7 */ /* 0x001064000800017f */
[----:B-1----:R-:W-:Y:S05]  /*9cb0*/  @!P0 NANOSLEEP.SYNCS 0x989680 ;  /* 0x009896800000895d */ /* 0x002fea0003900000 */
[----:B------:R-:W1:Y:S02]  /*9cc0*/  @!P0 SYNCS.PHASECHK.TRANS64 P0, [R6+URZ], R5 ;  /* 0x00000005060085a7 */ /* 0x000e64000800007f */
[----:B-1----:R-:W-:Y:S05]  /*9cd0*/  @!P0 BRA `(.L_x_317) ;  /* 0xfffffffc00f08947 */ /* 0x002fea000383ffff */
[----:B------:R-:W-:Y:S05]  /*9ce0*/  BRA `(.L_x_329) ;  /* 0xfffffffc00107947 */ /* 0x000fea000383ffff */
.L_x_330:
[----:B------:R-:W-:-:S00]  /*9cf0*/  BRA `(.L_x_330) ;  /* 0xfffffffc00fc7947 */ /* 0x000fc0000383ffff */
[----:B------:R-:W-:-:S00]  /*9d00*/  NOP ;  /* 0x0000000000007918 */ /* 0x000fc00000000000 */
[----:B------:R-:W-:-:S00]  /*9d10*/  NOP ;  /* 0x0000000000007918 */ /* 0x000fc00000000000 */
[----:B------:R-:W-:-:S00]  /*9d20*/  NOP ;  /* 0x0000000000007918 */ /* 0x000fc00000000000 */
[----:B------:R-:W-:-:S00]  /*9d30*/  NOP ;  /* 0x0000000000007918 */ /* 0x000fc00000000000 */
[----:B------:R-:W-:-:S00]  /*9d40*/  NOP ;  /* 0x0000000000007918 */ /* 0x000fc00000000000 */
[----:B------:R-:W-:-:S00]  /*9d50*/  NOP ;  /* 0x0000000000007918 */ /* 0x000fc00000000000 */
[----:B------:R-:W-:-:S00]  /*9d60*/  NOP ;  /* 0x0000000000007918 */ /* 0x000fc00000000000 */
[----:B------:R-:W-:-:S00]  /*9d70*/  NOP ;  /* 0x0000000000007918 */ /* 0x000fc00000000000 */
.L_x_331:


//--------------------- .nv.global.init           --------------------------
	.section	.nv.global.init,"aw",@progbits
.nv.global.init:
	.type		$str$22,@object
	.size		$str$22,($str$23 - $str$22)
$str$22:
        /*0000*/ 	.byte	0x6b, 0x5f, 0x74, 0x69, 0x6c, 0x65, 0x5f, 0x63, 0x6f, 0x75, 0x6e, 0x74, 0x20, 0x3e, 0x3d, 0x20
        /*0010*/ 	.byte	0x31, 0x00
	.type		$str$23,@object
	.size		$str$23,(__unnamed_1 - $str$23)
$str$23:
        /*0012*/ 	.byte	0x2f, 0x74, 0x6d, 0x70, 0x2f, 0x63, 0x75, 0x74, 0x6c, 0x61, 0x73, 0x73, 0x5f, 0x73, 0x77, 0x65
        /*0022*/ 	.byte	0x65, 0x70, 0x5f, 0x73, 0x72, 0x63, 0x2f, 0x69, 0x6e, 0x63, 0x6c, 0x75, 0x64, 0x65, 0x2f, 0x63
        /*0032*/ 	.byte	0x75, 0x74, 0x6c, 0x61, 0x73, 0x73, 0x2f, 0x67, 0x65, 0x6d, 0x6d, 0x2f, 0x63, 0x6f, 0x6c, 0x6c
        /*0042*/ 	.byte	0x65, 0x63, 0x74, 0x69, 0x76, 0x65, 0x2f, 0x73, 0x6d, 0x39, 0x30, 0x5f, 0x6d, 0x6d, 0x61, 0x5f
        /*0052*/ 	.byte	0x74, 0x6d, 0x61, 0x5f, 0x67, 0x6d, 0x6d, 0x61, 0x5f, 0x73, 0x73, 0x5f, 0x77, 0x61, 0x72, 0x70
        /*0062*/ 	.byte	0x73, 0x70, 0x65, 0x63, 0x69, 0x61, 0x6c, 0x69, 0x7a, 0x65, 0x64, 0x2e, 0x68, 0x70, 0x70, 0x00
	.type		__unnamed_1,@object
	.size		__unnamed_1,(.L_0 - __unnamed_1)
__unnamed_1:
        /*0072*/ 	.byte	0x76, 0x6f, 0x69, 0x64, 0x20, 0x63, 0x75, 0x74, 0x6c, 0x61, 0x73, 0x73, 0x3a, 0x3a, 0x67, 0x65
        /* <DEDUP_REMOVED lines=172> */
        /*0b42*/ 	.byte	0x74, 0x69, 0x74, 0x79, 0x5d, 0x00
.L_0:


//--------------------- .nv.shared._ZN7cutlass13device_kernelINS_4gemm6kernel13GemmUniversalIN4cute5tupleIJiiiiEEENS1_10collective13CollectiveMmaINS1_34MainloopSm90TmaGmmaWarpSpecializedILi3ENS5_IJNS4_1CILi1EEENSA_ILi2EEESB_EEENS1_32KernelTmaWarpSpecializedPingpongEEENS5_IJNSA_ILi64EEENSA_ILi256EEESG_EEEaNS5_IJlSB_lEEEaSJ_NS4_8TiledMMAINS4_8MMA_AtomIJNS4_4SM904GMMA27MMA_64x256x32_S32S8S8_SS_TNEEEENS4_6LayoutINS5_IJSB_SB_SB_EEENS5_IJNSA_ILi0EEESS_SS_EEEEENS5_IJNS4_10UnderscoreESV_SV_EEEEENS4_23SM90_TMA_LOAD_MULTICASTENS4_14ComposedLayoutINS4_7SwizzleILi2ELi4ELi3EEENS4_18smem_ptr_flag_bitsILi8EEENSQ_INS5_IJNSA_ILi8EEESG_EEENS5_IJSG_SB_EEEEEEEvNS4_8identityENS4_13SM90_TMA_LOADES18_vS19_EENS_8epilogue10collective6detail29Sm90TmaWarpSpecializedAdapterINS1D_15DefaultEpilogueIaSJ_SJ_NS1C_6thread17LinearCombinationIaLi1EiiLNS1H_9ScaleType4KindE0ELNS_15FloatRoundStyleE2EaEENS1_15EpilogueDefaultEEEEEvvEEEEvNT_6ParamsE --------------------------
	.section	.nv.shared._ZN7cutlass13device_kernelINS_4gemm6kernel13GemmUniversalIN4cute5tupleIJiiiiEEENS1_10collective13CollectiveMmaINS1_34MainloopSm90TmaGmmaWarpSpecializedILi3ENS5_IJNS4_1CILi1EEENSA_ILi2EEESB_EEENS1_32KernelTmaWarpSpecializedPingpongEEENS5_IJNSA_ILi64EEENSA_ILi256EEESG_EEEaNS5_IJlSB_lEEEaSJ_NS4_8TiledMMAINS4_8MMA_AtomIJNS4_4SM904GMMA27MMA_64x256x32_S32S8S8_SS_TNEEEENS4_6LayoutINS5_IJSB_SB_SB_EEENS5_IJNSA_ILi0EEESS_SS_EEEEENS5_IJNS4_10UnderscoreESV_SV_EEEEENS4_23SM90_TMA_LOAD_MULTICASTENS4_14ComposedLayoutINS4_7SwizzleILi2ELi4ELi3EEENS4_18smem_ptr_flag_bitsILi8EEENSQ_INS5_IJNSA_ILi8EEESG_EEENS5_IJSG_SB_EEEEEEEvNS4_8identityENS4_13SM90_TMA_LOADES18_vS19_EENS_8epilogue10collective6detail29Sm90TmaWarpSpecializedAdapterINS1D_15DefaultEpilogueIaSJ_SJ_NS1C_6thread17LinearCombinationIaLi1EiiLNS1H_9ScaleType4KindE0ELNS_15FloatRoundStyleE2EaEENS1_15EpilogueDefaultEEEEEvvEEEEvNT_6ParamsE,"aw",@nobits
	.sectionflags	@""
	.align	16
	.zero		1024


//--------------------- .nv.shared.reserved.0     --------------------------
	.section	.nv.shared.reserved.0,"aw",@nobits
	.weak		__nv_reservedSMEM_offset_0_alias
	.size		__nv_reservedSMEM_offset_0_alias, 0, 0
	.other		__nv_reservedSMEM_offset_0_alias,@"STO_CUDA_RESERVED_SHARED STV_DEFAULT"
__nv_reservedSMEM_offset_0_alias:
	.zero		0


//--------------------- .nv.global                --------------------------
	.section	.nv.global,"aw",@nobits
.nv.global:
	.type		_ZN39_INTERNAL_ad6ef8b0_4_k_cu_98497fdf_46204cute1_E,@object
	.size		_ZN39_INTERNAL_ad6ef8b0_4_k_cu_98497fdf_46204cute1_E,(_ZN39_INTERNAL_ad6ef8b0_4_k_cu_98497fdf_46204cuda3std3__45__cpo6cbeginE - _ZN39_INTERNAL_ad6ef8b0_4_k_cu_98497fdf_46204cute1_E)
_ZN39_INTERNAL_ad6ef8b0_4_k_cu_98497fdf_46204cute1_E:
	.zero		1
	.type		_ZN39_INTERNAL_ad6ef8b0_4_k_cu_98497fdf_46204cuda3std3__45__cpo6cbeginE,@object
	.size		_ZN39_INTERNAL_ad6ef8b0_4_k_cu_98497fdf_46204cuda3std3__45__cpo6cbeginE,(_ZN39_INTERNAL_ad6ef8b0_4_k_cu_98497fdf_46204cuda3std3__48in_placeE - _ZN39_INTERNAL_ad6ef8b0_4_k_cu_98497fdf_46204cuda3std3__45__cpo6cbeginE)
_ZN39_INTERNAL_ad6ef8b0_4_k_cu_98497fdf_46204cuda3std3__45__cpo6cbeginE:
	.zero		1
	.type		_ZN39_INTERNAL_ad6ef8b0_4_k_cu_98497fdf_46204cuda3std3__48in_placeE,@object
	.size		_ZN39_INTERNAL_ad6ef8b0_4_k_cu_98497fdf_46204cuda3std3__48in_placeE,(_ZN39_INTERNAL_ad6ef8b0_4_k_cu_98497fdf_46204cuda3std6ranges3__45__cpo9iter_moveE - _ZN39_INTERNAL_ad6ef8b0_4_k_cu_98497fdf_46204cuda3std3__48in_placeE)
_ZN39_INTERNAL_ad6ef8b0_4_k_cu_98497fdf_46204cuda3std3__48in_placeE:
	.zero		1
	.type		_ZN39_INTERNAL_ad6ef8b0_4_k_cu_98497fdf_46204cuda3std6ranges3__45__cpo9iter_moveE,@object
	.size		_ZN39_INTERNAL_ad6ef8b0_4_k_cu_98497fdf_46204cuda3std6ranges3__45__cpo9iter_moveE,(_ZN39_INTERNAL_ad6ef8b0_4_k_cu_98497fdf_46204cuda3std3__45__cpo5beginE - _ZN39_INTERNAL_ad6ef8b0_4_k_cu_98497fdf_46204cuda3std6ranges3__45__cpo9iter_moveE)
_ZN39_INTERNAL_ad6ef8b0_4_k_cu_98497fdf_46204cuda3std6ranges3__45__cpo9iter_moveE:
	.zero		1
	.type		_ZN39_INTERNAL_ad6ef8b0_4_k_cu_98497fdf_46204cuda3std3__45__cpo5beginE,@object
	.size		_ZN39_INTERNAL_ad6ef8b0_4_k_cu_98497fdf_46204cuda3std3__45__cpo5beginE,(_ZN39_INTERNAL_ad6ef8b0_4_k_cu_98497fdf_46204cuda3std3__441_GLOBAL__N__ad6ef8b0_4_k_cu_98497fdf_46206ignoreE - _ZN39_INTERNAL_ad6ef8b0_4_k_cu_98497fdf_46204cuda3std3__45__cpo5beginE)
_ZN39_INTERNAL_ad6ef8b0_4_k_cu_98497fdf_46204cuda3std3__45__cpo5beginE:
	.zero		1
	.type		_ZN39_INTERNAL_ad6ef8b0_4_k_cu_98497fdf_46204cuda3std3__441_GLOBAL__N__ad6ef8b0_4_k_cu_98497fdf_46206ignoreE,@object
	.size		_ZN39_INTERNAL_ad6ef8b0_4_k_cu_98497fdf_46204cuda3std3__441_GLOBAL__N__ad6ef8b0_4_k_cu_98497fdf_46206ignoreE,(_ZN39_INTERNAL_ad6ef8b0_4_k_cu_98497fdf_46204cute7productE - _ZN39_INTERNAL_ad6ef8b0_4_k_cu_98497fdf_46204cuda3std3__441_GLOBAL__N__ad6ef8b0_4_k_cu_98497fdf_46206ignoreE)
_ZN39_INTERNAL_ad6ef8b0_4_k_cu_98497fdf_46204cuda3std3__441_GLOBAL__N__ad6ef8b0_4_k_cu_98497fdf_46206ignoreE:
	.zero		1
	.type		_ZN39_INTERNAL_ad6ef8b0_4_k_cu_98497fdf_46204cute7productE,@object
	.size		_ZN39_INTERNAL_ad6ef8b0_4_k_cu_98497fdf_46204cute7productE,(_ZN39_INTERNAL_ad6ef8b0_4_k_cu_98497fdf_46204cuda3std3__45__cpo3endE - _ZN39_INTERNAL_ad6ef8b0_4_k_cu_98497fdf_46204cute7productE)
_ZN39_INTERNAL_ad6ef8b0_4_k_cu_98497fdf_46204cute7productE:
	.zero		1
	.type		_ZN39_INTERNAL_ad6ef8b0_4_k_cu_98497fdf_46204cuda3std3__45__cpo3endE,@object
	.size		_ZN39_INTERNAL_ad6ef8b0_4_k_cu_98497fdf_46204cuda3std3__45__cpo3endE,(_ZN39_INTERNAL_ad6ef8b0_4_k_cu_98497fdf_46204cuda3std3__419piecewise_constructE - _ZN39_INTERNAL_ad6ef8b0_4_k_cu_98497fdf_46204cuda3std3__45__cpo3endE)
_ZN39_INTERNAL_ad6ef8b0_4_k_cu_98497fdf_46204cuda3std3__45__cpo3endE:
	.zero		1
	.type		_ZN39_INTERNAL_ad6ef8b0_4_k_cu_98497fdf_46204cuda3std3__419piecewise_constructE,@object
	.size		_ZN39_INTERNAL_ad6ef8b0_4_k_cu_98497fdf_46204cuda3std3__419piecewise_constructE,(_ZN39_INTERNAL_ad6ef8b0_4_k_cu_98497fdf_46204cuda3std3__45__cpo4cendE - _ZN39_INTERNAL_ad6ef8b0_4_k_cu_98497fdf_46204cuda3std3__419piecewise_constructE)
_ZN39_INTERNAL_ad6ef8b0_4_k_cu_98497fdf_46204cuda3std3__419piecewise_constructE:
	.zero		1
	.type		_ZN39_INTERNAL_ad6ef8b0_4_k_cu_98497fdf_46204cuda3std3__45__cpo4cendE,@object
	.size		_ZN39_INTERNAL_ad6ef8b0_4_k_cu_98497fdf_46204cuda3std3__45__cpo4cendE,(_ZN39_INTERNAL_ad6ef8b0_4_k_cu_98497fdf_46204cuda3std6ranges3__45__cpo4swapE - _ZN39_INTERNAL_ad6ef8b0_4_k_cu_98497fdf_46204cuda3std3__45__cpo4cendE)
_ZN39_INTERNAL_ad6ef8b0_4_k_cu_98497fdf_46204cuda3std3__45__cpo4cendE:
	.zero		1
	.type		_ZN39_INTERNAL_ad6ef8b0_4_k_cu_98497fdf_46204cuda3std6ranges3__45__cpo4swapE,@object
	.size		_ZN39_INTERNAL_ad6ef8b0_4_k_cu_98497fdf_46204cuda3std6ranges3__45__cpo4swapE,(.L_8 - _ZN39_INTERNAL_ad6ef8b0_4_k_cu_98497fdf_46204cuda3std6ranges3__45__cpo4swapE)
_ZN39_INTERNAL_ad6ef8b0_4_k_cu_98497fdf_46204cuda3std6ranges3__45__cpo4swapE:
	.zero		1
.L_8:


//--------------------- .nv.constant0._ZN7cutlass13device_kernelINS_4gemm6kernel13GemmUniversalIN4cute5tupleIJiiiiEEENS1_10collective13CollectiveMmaINS1_34MainloopSm90TmaGmmaWarpSpecializedILi3ENS5_IJNS4_1CILi1EEENSA_ILi2EEESB_EEENS1_32KernelTmaWarpSpecializedPingpongEEENS5_IJNSA_ILi64EEENSA_ILi256EEESG_EEEaNS5_IJlSB_lEEEaSJ_NS4_8TiledMMAINS4_8MMA_AtomIJNS4_4SM904GMMA27MMA_64x256x32_S32S8S8_SS_TNEEEENS4_6LayoutINS5_IJSB_SB_SB_EEENS5_IJNSA_ILi0EEESS_SS_EEEEENS5_IJNS4_10UnderscoreESV_SV_EEEEENS4_23SM90_TMA_LOAD_MULTICASTENS4_14ComposedLayoutINS4_7SwizzleILi2ELi4ELi3EEENS4_18smem_ptr_flag_bitsILi8EEENSQ_INS5_IJNSA_ILi8EEESG_EEENS5_IJSG_SB_EEEEEEEvNS4_8identityENS4_13SM90_TMA_LOADES18_vS19_EENS_8epilogue10collective6detail29Sm90TmaWarpSpecializedAdapterINS1D_15DefaultEpilogueIaSJ_SJ_NS1C_6thread17LinearCombinationIaLi1EiiLNS1H_9ScaleType4KindE0ELNS_15FloatRoundStyleE2EaEENS1_15EpilogueDefaultEEEEEvvEEEEvNT_6ParamsE --------------------------
	.section	.nv.constant0._ZN7cutlass13device_kernelINS_4gemm6kernel13GemmUniversalIN4cute5tupleIJiiiiEEENS1_10collective13CollectiveMmaINS1_34MainloopSm90TmaGmmaWarpSpecializedILi3ENS5_IJNS4_1CILi1EEENSA_ILi2EEESB_EEENS1_32KernelTmaWarpSpecializedPingpongEEENS5_IJNSA_ILi64EEENSA_ILi256EEESG_EEEaNS5_IJlSB_lEEEaSJ_NS4_8TiledMMAINS4_8MMA_AtomIJNS4_4SM904GMMA27MMA_64x256x32_S32S8S8_SS_TNEEEENS4_6LayoutINS5_IJSB_SB_SB_EEENS5_IJNSA_ILi0EEESS_SS_EEEEENS5_IJNS4_10UnderscoreESV_SV_EEEEENS4_23SM90_TMA_LOAD_MULTICASTENS4_14ComposedLayoutINS4_7SwizzleILi2ELi4ELi3EEENS4_18smem_ptr_flag_bitsILi8EEENSQ_INS5_IJNSA_ILi8EEESG_EEENS5_IJSG_SB_EEEEEEEvNS4_8identityENS4_13SM90_TMA_LOADES18_vS19_EENS_8epilogue10collective6detail29Sm90TmaWarpSpecializedAdapterINS1D_15DefaultEpilogueIaSJ_SJ_NS1C_6thread17LinearCombinationIaLi1EiiLNS1H_9ScaleType4KindE0ELNS_15FloatRoundStyleE2EaEENS1_15EpilogueDefaultEEEEEvvEEEEvNT_6ParamsE,"a",@progbits
	.sectionflags	@""
	.align	4
.nv.constant0._ZN7cutlass13device_kernelINS_4gemm6kernel13GemmUniversalIN4cute5tupleIJiiiiEEENS1_10collective13CollectiveMmaINS1_34MainloopSm90TmaGmmaWarpSpecializedILi3ENS5_IJNS4_1CILi1EEENSA_ILi2EEESB_EEENS1_32KernelTmaWarpSpecializedPingpongEEENS5_IJNSA_ILi64EEENSA_ILi256EEESG_EEEaNS5_IJlSB_lEEEaSJ_NS4_8TiledMMAINS4_8MMA_AtomIJNS4_4SM904GMMA27MMA_64x256x32_S32S8S8_SS_TNEEEENS4_6LayoutINS5_IJSB_SB_SB_EEENS5_IJNSA_ILi0EEESS_SS_EEEEENS5_IJNS4_10UnderscoreESV_SV_EEEEENS4_23SM90_TMA_LOAD_MULTICASTENS4_14ComposedLayoutINS4_7SwizzleILi2ELi4ELi3EEENS4_18smem_ptr_flag_bitsILi8EEENSQ_INS5_IJNSA_ILi8EEESG_EEENS5_IJSG_SB_EEEEEEEvNS4_8identityENS4_13SM90_TMA_LOADES18_vS19_EENS_8epilogue10collective6detail29Sm90TmaWarpSpecializedAdapterINS1D_15DefaultEpilogueIaSJ_SJ_NS1C_6thread17LinearCombinationIaLi1EiiLNS1H_9ScaleType4KindE0ELNS_15FloatRoundStyleE2EaEENS1_15EpilogueDefaultEEEEEvvEEEEvNT_6ParamsE:
	.zero		1664


//--------------------- SYMBOLS --------------------------

	.type		.nv.reservedSmem.offset0,@object
	.size		.nv.reservedSmem.offset0,0x4
	.type		__assertfail,@function
